// auto-generated by cutlass_sweep.conv — config: {"arch": "sm_90", "cluster_m": 2, "cluster_n": 1, "conv_kind": "wgrad", "dtype": "bf16", "ndim": 2, "tile_k": 32, "tile_m": 256, "tile_n": 128}
#include "cutlass/cutlass.h"
#include "cute/tensor.hpp"
#include "cutlass/kernel_hardware_info.hpp"
#include "cutlass/conv/convolution.h"
#include "cutlass/conv/dispatch_policy.hpp"
#include "cutlass/conv/collective/collective_builder.hpp"
#include "cutlass/conv/kernel/conv_universal.hpp"
#include "cutlass/conv/device/conv_universal_adapter.hpp"
#include "cutlass/epilogue/collective/collective_builder.hpp"

using namespace cute;
using Elem = cutlass::bfloat16_t;
using Acc  = float;
using LayoutAB = cutlass::layout::TensorNHWC;
using LayoutC  = cutlass::layout::TensorKCSR;
constexpr auto ConvOp = cutlass::conv::Operator::kWgrad;
using TileShape    = Shape<_256, Shape<_128>, Shape<_32>>;
using ClusterShape = Shape<_2, _1, _1>;

using CollectiveEpilogue = typename cutlass::epilogue::collective::CollectiveBuilder<
    cutlass::arch::Sm90, cutlass::arch::OpClassTensorOp,
    TileShape, ClusterShape,
    cutlass::epilogue::collective::EpilogueTileAuto,
    Acc, Acc,
    Elem, LayoutC, 128 / cutlass::sizeof_bits<Elem>::value,
    Elem, LayoutC, 128 / cutlass::sizeof_bits<Elem>::value,
    cutlass::epilogue::collective::EpilogueScheduleAuto
  >::CollectiveOp;

using CollectiveMainloop = typename cutlass::conv::collective::CollectiveBuilder<
    cutlass::arch::Sm90, cutlass::arch::OpClassTensorOp, ConvOp,
    Elem, LayoutAB, 128 / cutlass::sizeof_bits<Elem>::value,
    Elem, LayoutAB, 128 / cutlass::sizeof_bits<Elem>::value,
    Acc,
    TileShape, ClusterShape,
    cutlass::conv::collective::StageCountAutoCarveout<
        static_cast<int>(sizeof(typename CollectiveEpilogue::SharedStorage))>,
    cutlass::conv::collective::KernelScheduleAuto
  >::CollectiveOp;

using ProblemShape = cutlass::conv::ConvProblemShape<
    ConvOp, CollectiveMainloop::DispatchPolicy::NumSpatialDimensions>;
using ConvKernel = cutlass::conv::kernel::ConvUniversal<
    ProblemShape, CollectiveMainloop, CollectiveEpilogue>;
using Conv = cutlass::conv::device::ConvUniversalAdapter<ConvKernel>;

auto* _anchor = &cutlass::device_kernel<ConvKernel>;


// ===== COMPILED SASS (sm_90a) =====

	.target	sm_90a

	.elftype	@"ET_EXEC"


//--------------------- .note.nv.tkinfo           --------------------------
	.section	.note.nv.tkinfo,"",@"SHT_NOTE"
	.sectionflags	@"SHF_NOTE_NV_TKINFO"
	.tkinfo
        /*0018*/ 	.word	0x00000002
        /*0030*/ 	.string	""
        /*0030*/ 	.string	"ptxas"
        /*0030*/ 	.string	"Cuda compilation tools, release 13.0, V13.0.88"
        /*0030*/ 	.string	"Build cuda_13.0.r13.0/compiler.36424714_0"
        /*0030*/ 	.string	"-arch sm_90a -m 64 "



//--------------------- .note.nv.cuinfo           --------------------------
	.section	.note.nv.cuinfo,"",@"SHT_NOTE"
	.sectionflags	@"SHF_NOTE_NV_CUINFO"
        /*0018*/ 	.short	0x0002
        /*001a*/ 	.short	0x005a
        /*001c*/ 	.short	0x0082
	.zero		2


//--------------------- .nv.info                  --------------------------
	.section	.nv.info,"",@"SHT_CUDA_INFO"
	.align	4


	//----- nvinfo : EIATTR_REGCOUNT
	.align		4
        /*0000*/ 	.byte	0x04, 0x2f
        /*0002*/ 	.short	(.L_12 - .L_11)
	.align		4
.L_11:
        /*0004*/ 	.word	index@(_ZN7cutlass13device_kernelINS_4conv6kernel13ConvUniversalINS1_16ConvProblemShapeILNS1_8OperatorE2ELi2EEENS1_10collective14CollectiveConvINS1_46MainloopSm90TmaGmmaWarpSpecializedImplicitGemmILS5_2ELi9ELi2EN4cute5tupleIJNSA_1CILi2EEENSC_ILi1EEESE_EEENS1_36KernelImplicitTmaWarpSpecializedSm90ELi1EEENSB_IJNSC_ILi256EEENSB_IJNSC_ILi128EEEEEENSB_IJNSC_ILi32EEEEEEEEENS_10bfloat16_tESO_NSA_8TiledMMAINSA_8MMA_AtomIJNSA_4SM904GMMA28MMA_64x128x16_F32BF16BF16_SSILNSS_5MajorE1ELSU_1ELNSS_7ScaleInE1ELSV_1EEEEEENSA_6LayoutINSB_IJSE_SE_SE_EEENSB_IJNSC_ILi0EEES10_S10_EEEEENSB_IJNSA_10UnderscoreES13_S13_EEEEENS7_6detail26Sm90ImplicitGemmTileTraitsINSA_13SM90_TMA_LOADENSA_14ComposedLayoutINSA_7SwizzleILi3ELi4ELi3EEENSA_18smem_ptr_flag_bitsILi16EEENSY_INSB_IJNSB_IJNSC_ILi64EEENSC_ILi4EEEEEENSB_IJNSC_ILi8EEES1F_EEENSB_IJSE_NSC_ILi9EEEEEEEEENSB_IJNSB_IJSE_NSC_ILi2048EEEEEENSB_IJS1E_NSC_ILi512EEEEEENSB_IJS10_NSC_ILi8192EEEEEEEEEEEEEvEENS17_INSA_30SM90_TMA_LOAD_IM2COL_MULTICASTENS19_IS1B_S1D_NSY_INSB_IJNSB_IJS1E_SD_EEES1I_S1K_EEENSB_IJS1N_S1P_NSB_IJS10_NSC_ILi4096EEEEEEEEEEEEEvEEEENS_8epilogue10collective6detail29Sm90TmaWarpSpecializedAdapterINS27_15DefaultEpilogueISO_NSB_IJlNSB_IJSE_llEEES10_EEES2C_NS26_6thread17LinearCombinationISO_Li1EffLNS2D_9ScaleType4KindE0ELNS_15FloatRoundStyleE2ESO_EENS_4gemm15EpilogueDefaultEEEEEvvEEEEvNT_6ParamsE)
        /*0008*/ 	.word	0x000000ff


	//----- nvinfo : EIATTR_FRAME_SIZE
	.align		4
.L_12:
        /*000c*/ 	.byte	0x04, 0x11
        /*000e*/ 	.short	(.L_14 - .L_13)
	.align		4
.L_13:
        /*0010*/ 	.word	index@(_ZN7cutlass13device_kernelINS_4conv6kernel13ConvUniversalINS1_16ConvProblemShapeILNS1_8OperatorE2ELi2EEENS1_10collective14CollectiveConvINS1_46MainloopSm90TmaGmmaWarpSpecializedImplicitGemmILS5_2ELi9ELi2EN4cute5tupleIJNSA_1CILi2EEENSC_ILi1EEESE_EEENS1_36KernelImplicitTmaWarpSpecializedSm90ELi1EEENSB_IJNSC_ILi256EEENSB_IJNSC_ILi128EEEEEENSB_IJNSC_ILi32EEEEEEEEENS_10bfloat16_tESO_NSA_8TiledMMAINSA_8MMA_AtomIJNSA_4SM904GMMA28MMA_64x128x16_F32BF16BF16_SSILNSS_5MajorE1ELSU_1ELNSS_7ScaleInE1ELSV_1EEEEEENSA_6LayoutINSB_IJSE_SE_SE_EEENSB_IJNSC_ILi0EEES10_S10_EEEEENSB_IJNSA_10UnderscoreES13_S13_EEEEENS7_6detail26Sm90ImplicitGemmTileTraitsINSA_13SM90_TMA_LOADENSA_14ComposedLayoutINSA_7SwizzleILi3ELi4ELi3EEENSA_18smem_ptr_flag_bitsILi16EEENSY_INSB_IJNSB_IJNSC_ILi64EEENSC_ILi4EEEEEENSB_IJNSC_ILi8EEES1F_EEENSB_IJSE_NSC_ILi9EEEEEEEEENSB_IJNSB_IJSE_NSC_ILi2048EEEEEENSB_IJS1E_NSC_ILi512EEEEEENSB_IJS10_NSC_ILi8192EEEEEEEEEEEEEvEENS17_INSA_30SM90_TMA_LOAD_IM2COL_MULTICASTENS19_IS1B_S1D_NSY_INSB_IJNSB_IJS1E_SD_EEES1I_S1K_EEENSB_IJS1N_S1P_NSB_IJS10_NSC_ILi4096EEEEEEEEEEEEEvEEEENS_8epilogue10collective6detail29Sm90TmaWarpSpecializedAdapterINS27_15DefaultEpilogueISO_NSB_IJlNSB_IJSE_llEEES10_EEES2C_NS26_6thread17LinearCombinationISO_Li1EffLNS2D_9ScaleType4KindE0ELNS_15FloatRoundStyleE2ESO_EENS_4gemm15EpilogueDefaultEEEEEvvEEEEvNT_6ParamsE)
        /*0014*/ 	.word	0x00000270


	//----- nvinfo : EIATTR_MIN_STACK_SIZE
	.align		4
.L_14:
        /*0018*/ 	.byte	0x04, 0x12
        /*001a*/ 	.short	(.L_16 - .L_15)
	.align		4
.L_15:
        /*001c*/ 	.word	index@(_ZN7cutlass13device_kernelINS_4conv6kernel13ConvUniversalINS1_16ConvProblemShapeILNS1_8OperatorE2ELi2EEENS1_10collective14CollectiveConvINS1_46MainloopSm90TmaGmmaWarpSpecializedImplicitGemmILS5_2ELi9ELi2EN4cute5tupleIJNSA_1CILi2EEENSC_ILi1EEESE_EEENS1_36KernelImplicitTmaWarpSpecializedSm90ELi1EEENSB_IJNSC_ILi256EEENSB_IJNSC_ILi128EEEEEENSB_IJNSC_ILi32EEEEEEEEENS_10bfloat16_tESO_NSA_8TiledMMAINSA_8MMA_AtomIJNSA_4SM904GMMA28MMA_64x128x16_F32BF16BF16_SSILNSS_5MajorE1ELSU_1ELNSS_7ScaleInE1ELSV_1EEEEEENSA_6LayoutINSB_IJSE_SE_SE_EEENSB_IJNSC_ILi0EEES10_S10_EEEEENSB_IJNSA_10UnderscoreES13_S13_EEEEENS7_6detail26Sm90ImplicitGemmTileTraitsINSA_13SM90_TMA_LOADENSA_14ComposedLayoutINSA_7SwizzleILi3ELi4ELi3EEENSA_18smem_ptr_flag_bitsILi16EEENSY_INSB_IJNSB_IJNSC_ILi64EEENSC_ILi4EEEEEENSB_IJNSC_ILi8EEES1F_EEENSB_IJSE_NSC_ILi9EEEEEEEEENSB_IJNSB_IJSE_NSC_ILi2048EEEEEENSB_IJS1E_NSC_ILi512EEEEEENSB_IJS10_NSC_ILi8192EEEEEEEEEEEEEvEENS17_INSA_30SM90_TMA_LOAD_IM2COL_MULTICASTENS19_IS1B_S1D_NSY_INSB_IJNSB_IJS1E_SD_EEES1I_S1K_EEENSB_IJS1N_S1P_NSB_IJS10_NSC_ILi4096EEEEEEEEEEEEEvEEEENS_8epilogue10collective6detail29Sm90TmaWarpSpecializedAdapterINS27_15DefaultEpilogueISO_NSB_IJlNSB_IJSE_llEEES10_EEES2C_NS26_6thread17LinearCombinationISO_Li1EffLNS2D_9ScaleType4KindE0ELNS_15FloatRoundStyleE2ESO_EENS_4gemm15EpilogueDefaultEEEEEvvEEEEvNT_6ParamsE)
        /*0020*/ 	.word	0x00000270
.L_16:


//--------------------- .nv.compat                --------------------------
	.section	.nv.compat,"",@"SHT_CUDA_COMPAT_INFO"
	.align	4
        /*0000*/ 	.byte	0x02, 0x09, 0x01, 0x00, 0x02, 0x02, 0x04, 0x00, 0x02, 0x05, 0x05, 0x00, 0x03, 0x07, 0x01, 0x01
        /*0010*/ 	.byte	0x02, 0x03, 0x01, 0x00, 0x02, 0x06, 0x01, 0x00, 0x04, 0x0b, 0x08, 0x00, 0x00, 0x00, 0x00, 0x00
        /*0020*/ 	.byte	0x00, 0x00, 0x00, 0x00


//--------------------- .nv.info._ZN7cutlass13device_kernelINS_4conv6kernel13ConvUniversalINS1_16ConvProblemShapeILNS1_8OperatorE2ELi2EEENS1_10collective14CollectiveConvINS1_46MainloopSm90TmaGmmaWarpSpecializedImplicitGemmILS5_2ELi9ELi2EN4cute5tupleIJNSA_1CILi2EEENSC_ILi1EEESE_EEENS1_36KernelImplicitTmaWarpSpecializedSm90ELi1EEENSB_IJNSC_ILi256EEENSB_IJNSC_ILi128EEEEEENSB_IJNSC_ILi32EEEEEEEEENS_10bfloat16_tESO_NSA_8TiledMMAINSA_8MMA_AtomIJNSA_4SM904GMMA28MMA_64x128x16_F32BF16BF16_SSILNSS_5MajorE1ELSU_1ELNSS_7ScaleInE1ELSV_1EEEEEENSA_6LayoutINSB_IJSE_SE_SE_EEENSB_IJNSC_ILi0EEES10_S10_EEEEENSB_IJNSA_10UnderscoreES13_S13_EEEEENS7_6detail26Sm90ImplicitGemmTileTraitsINSA_13SM90_TMA_LOADENSA_14ComposedLayoutINSA_7SwizzleILi3ELi4ELi3EEENSA_18smem_ptr_flag_bitsILi16EEENSY_INSB_IJNSB_IJNSC_ILi64EEENSC_ILi4EEEEEENSB_IJNSC_ILi8EEES1F_EEENSB_IJSE_NSC_ILi9EEEEEEEEENSB_IJNSB_IJSE_NSC_ILi2048EEEEEENSB_IJS1E_NSC_ILi512EEEEEENSB_IJS10_NSC_ILi8192EEEEEEEEEEEEEvEENS17_INSA_30SM90_TMA_LOAD_IM2COL_MULTICASTENS19_IS1B_S1D_NSY_INSB_IJNSB_IJS1E_SD_EEES1I_S1K_EEENSB_IJS1N_S1P_NSB_IJS10_NSC_ILi4096EEEEEEEEEEEEEvEEEENS_8epilogue10collective6detail29Sm90TmaWarpSpecializedAdapterINS27_15DefaultEpilogueISO_NSB_IJlNSB_IJSE_llEEES10_EEES2C_NS26_6thread17LinearCombinationISO_Li1EffLNS2D_9ScaleType4KindE0ELNS_15FloatRoundStyleE2ESO_EENS_4gemm15EpilogueDefaultEEEEEvvEEEEvNT_6ParamsE --------------------------
	.section	.nv.info._ZN7cutlass13device_kernelINS_4conv6kernel13ConvUniversalINS1_16ConvProblemShapeILNS1_8OperatorE2ELi2EEENS1_10collective14CollectiveConvINS1_46MainloopSm90TmaGmmaWarpSpecializedImplicitGemmILS5_2ELi9ELi2EN4cute5tupleIJNSA_1CILi2EEENSC_ILi1EEESE_EEENS1_36KernelImplicitTmaWarpSpecializedSm90ELi1EEENSB_IJNSC_ILi256EEENSB_IJNSC_ILi128EEEEEENSB_IJNSC_ILi32EEEEEEEEENS_10bfloat16_tESO_NSA_8TiledMMAINSA_8MMA_AtomIJNSA_4SM904GMMA28MMA_64x128x16_F32BF16BF16_SSILNSS_5MajorE1ELSU_1ELNSS_7ScaleInE1ELSV_1EEEEEENSA_6LayoutINSB_IJSE_SE_SE_EEENSB_IJNSC_ILi0EEES10_S10_EEEEENSB_IJNSA_10UnderscoreES13_S13_EEEEENS7_6detail26Sm90ImplicitGemmTileTraitsINSA_13SM90_TMA_LOADENSA_14ComposedLayoutINSA_7SwizzleILi3ELi4ELi3EEENSA_18smem_ptr_flag_bitsILi16EEENSY_INSB_IJNSB_IJNSC_ILi64EEENSC_ILi4EEEEEENSB_IJNSC_ILi8EEES1F_EEENSB_IJSE_NSC_ILi9EEEEEEEEENSB_IJNSB_IJSE_NSC_ILi2048EEEEEENSB_IJS1E_NSC_ILi512EEEEEENSB_IJS10_NSC_ILi8192EEEEEEEEEEEEEvEENS17_INSA_30SM90_TMA_LOAD_IM2COL_MULTICASTENS19_IS1B_S1D_NSY_INSB_IJNSB_IJS1E_SD_EEES1I_S1K_EEENSB_IJS1N_S1P_NSB_IJS10_NSC_ILi4096EEEEEEEEEEEEEvEEEENS_8epilogue10collective6detail29Sm90TmaWarpSpecializedAdapterINS27_15DefaultEpilogueISO_NSB_IJlNSB_IJSE_llEEES10_EEES2C_NS26_6thread17LinearCombinationISO_Li1EffLNS2D_9ScaleType4KindE0ELNS_15FloatRoundStyleE2ESO_EENS_4gemm15EpilogueDefaultEEEEEvvEEEEvNT_6ParamsE,"",@"SHT_CUDA_INFO"
	.sectionflags	@""
	.align	4


	//----- nvinfo : EIATTR_CUDA_API_VERSION
	.align		4
        /*0000*/ 	.byte	0x04, 0x37
        /*0002*/ 	.short	(.L_18 - .L_17)
.L_17:
        /*0004*/ 	.word	0x00000082


	//----- nvinfo : EIATTR_KPARAM_INFO
	.align		4
.L_18:
        /*0008*/ 	.byte	0x04, 0x17
        /*000a*/ 	.short	(.L_20 - .L_19)
.L_19:
        /*000c*/ 	.word	0x00000000
        /*0010*/ 	.short	0x0000
        /*0012*/ 	.short	0x0070
        /*0014*/ 	.byte	0x00, 0xf0, 0x01, 0x0e


	//----- nvinfo : EIATTR_SPARSE_MMA_MASK
	.align		4
.L_20:
        /*0018*/ 	.byte	0x03, 0x50
        /*001a*/ 	.short	0x0000


	//----- nvinfo : EIATTR_MAXREG_COUNT
	.align		4
        /*001c*/ 	.byte	0x03, 0x1b
        /*001e*/ 	.short	0x00ff


	//----- nvinfo : EIATTR_NUM_BARRIERS
	.align		4
        /*0020*/ 	.byte	0x02, 0x4c
        /*0022*/ 	.byte	0x01
	.zero		1


	//----- nvinfo : EIATTR_ANNOTATIONS
	.align		4
        /*0024*/ 	.byte	0x04, 0x55
        /*0026*/ 	.short	(.L_22 - .L_21)


	//   ....[0]....
.L_21:
        /*0028*/ 	.word	0x00000001
        /*002c*/ 	.byte	0xc0, 0x0f, 0x00, 0x00, 0x01, 0x00, 0x00, 0x00, 0x00, 0x10, 0x00, 0x00, 0x01, 0x00, 0x00, 0x00
        /* <DEDUP_REMOVED lines=210> */
        /*0d5c*/ 	.byte	0xa0, 0x1e, 0x01, 0x00


	//----- nvinfo : EIATTR_MERCURY_ISA_VERSION
	.align		4
.L_22:
        /*0d60*/ 	.byte	0x03, 0x5f
        /*0d62*/ 	.short	0x0101


	//----- nvinfo : EIATTR_COOP_GROUP_MASK_REGIDS
	.align		4
        /*0d64*/ 	.byte	0x04, 0x29
        /*0d66*/ 	.short	(.L_24 - .L_23)


	//   ....[0]....
.L_23:
        /*0d68*/ 	.word	0xffffffff


	//   ....[1]....
        /*0d6c*/ 	.word	0xffffffff


	//   ....[2]....
        /*0d70*/ 	.word	0xffffffff


	//   ....[3]....
        /*0d74*/ 	.word	0xffffffff


	//----- nvinfo : EIATTR_COOP_GROUP_INSTR_OFFSETS
	.align		4
.L_24:
        /*0d78*/ 	.byte	0x04, 0x28
        /*0d7a*/ 	.short	(.L_26 - .L_25)


	//   ....[0]....
.L_25:
        /*0d7c*/ 	.word	0x00000060


	//   ....[1]....
        /*0d80*/ 	.word	0x00000090


	//   ....[2]....
        /*0d84*/ 	.word	0x00000190


	//   ....[3]....
        /*0d88*/ 	.word	0x000007b0


	//----- nvinfo : EIATTR_MBARRIER_INSTR_OFFSETS
	.align		4
.L_26:
        /*0d8c*/ 	.byte	0x04, 0x39
        /*0d8e*/ 	.short	(.L_28 - .L_27)


	//   ....[0]....
.L_27:
        /*0d90*/ 	.word	0x00000350
        /*0d94*/ 	.word	0x000000ff
        /*0d98*/ 	.word	0x00036000
        /*0d9c*/ 	.short	0x0100
        /*0d9e*/ 	.byte	0x07
	.zero		1


	//   ....[1]....
        /*0da0*/ 	.word	0x00000360
        /*0da4*/ 	.word	0x000000ff
        /*0da8*/ 	.word	0x00036048
        /*0dac*/ 	.short	0x0100
        /*0dae*/ 	.byte	0x07
	.zero		1


	//   ....[2]....
        /*0db0*/ 	.word	0x00000370
        /*0db4*/ 	.word	0x000000ff
        /*0db8*/ 	.word	0x00036008
        /*0dbc*/ 	.short	0x0100
        /*0dbe*/ 	.byte	0x07
	.zero		1


	//   ....[3]....
        /*0dc0*/ 	.word	0x00000380
        /*0dc4*/ 	.word	0x000000ff
        /*0dc8*/ 	.word	0x00036050
        /*0dcc*/ 	.short	0x0100
        /*0dce*/ 	.byte	0x07
	.zero		1


	//   ....[4]....
        /*0dd0*/ 	.word	0x00000390
        /*0dd4*/ 	.word	0x000000ff
        /*0dd8*/ 	.word	0x00036010
        /*0ddc*/ 	.short	0x0100
        /*0dde*/ 	.byte	0x07
	.zero		1


	//   ....[5]....
        /*0de0*/ 	.word	0x000003a0
        /*0de4*/ 	.word	0x000000ff
        /*0de8*/ 	.word	0x00036058
        /*0dec*/ 	.short	0x0100
        /*0dee*/ 	.byte	0x07
	.zero		1


	//   ....[6]....
        /*0df0*/ 	.word	0x000003b0
        /*0df4*/ 	.word	0x000000ff
        /*0df8*/ 	.word	0x00036018
        /*0dfc*/ 	.short	0x0100
        /*0dfe*/ 	.byte	0x07
	.zero		1


	//   ....[7]....
        /*0e00*/ 	.word	0x000003c0
        /*0e04*/ 	.word	0x000000ff
        /*0e08*/ 	.word	0x00036060
        /*0e0c*/ 	.short	0x0100
        /*0e0e*/ 	.byte	0x07
	.zero		1


	//   ....[8]....
        /*0e10*/ 	.word	0x000003d0
        /*0e14*/ 	.word	0x000000ff
        /*0e18*/ 	.word	0x00036020
        /*0e1c*/ 	.short	0x0100
        /*0e1e*/ 	.byte	0x07
	.zero		1


	//   ....[9]....
        /*0e20*/ 	.word	0x000003e0
        /*0e24*/ 	.word	0x000000ff
        /*0e28*/ 	.word	0x00036068
        /*0e2c*/ 	.short	0x0100
        /*0e2e*/ 	.byte	0x07
	.zero		1


	//   ....[10]....
        /*0e30*/ 	.word	0x000003f0
        /*0e34*/ 	.word	0x000000ff
        /*0e38*/ 	.word	0x00036028
        /*0e3c*/ 	.short	0x0100
        /*0e3e*/ 	.byte	0x07
	.zero		1


	//   ....[11]....
        /*0e40*/ 	.word	0x00000400
        /*0e44*/ 	.word	0x000000ff
        /*0e48*/ 	.word	0x00036070
        /*0e4c*/ 	.short	0x0100
        /*0e4e*/ 	.byte	0x07
	.zero		1


	//   ....[12]....
        /*0e50*/ 	.word	0x00000410
        /*0e54*/ 	.word	0x000000ff
        /*0e58*/ 	.word	0x00036030
        /*0e5c*/ 	.short	0x0100
        /*0e5e*/ 	.byte	0x07
	.zero		1


	//   ....[13]....
        /*0e60*/ 	.word	0x00000420
        /*0e64*/ 	.word	0x000000ff
        /*0e68*/ 	.word	0x00036078
        /*0e6c*/ 	.short	0x0100
        /*0e6e*/ 	.byte	0x07
	.zero		1


	//   ....[14]....
        /*0e70*/ 	.word	0x00000430
        /*0e74*/ 	.word	0x000000ff
        /*0e78*/ 	.word	0x00036038
        /*0e7c*/ 	.short	0x0100
        /*0e7e*/ 	.byte	0x07
	.zero		1


	//   ....[15]....
        /*0e80*/ 	.word	0x00000440
        /*0e84*/ 	.word	0x000000ff
        /*0e88*/ 	.word	0x00036080
        /*0e8c*/ 	.short	0x0100
        /*0e8e*/ 	.byte	0x07
	.zero		1


	//   ....[16]....
        /*0e90*/ 	.word	0x00000450
        /*0e94*/ 	.word	0x000000ff
        /*0e98*/ 	.word	0x00036040
        /*0e9c*/ 	.short	0x0100
        /*0e9e*/ 	.byte	0x07
	.zero		1


	//   ....[17]....
        /*0ea0*/ 	.word	0x00000460
        /*0ea4*/ 	.word	0x000000ff
        /*0ea8*/ 	.word	0x00036088
        /*0eac*/ 	.short	0x0100
        /*0eae*/ 	.byte	0x07
	.zero		1


	//   ....[18]....
        /*0eb0*/ 	.word	0x00001aa0
        /*0eb4*/ 	.word	0x00000003
        /*0eb8*/ 	.word	0x00036000
        /*0ebc*/ 	.short	0x010a
        /*0ebe*/ 	.byte	0x3f
	.zero		1


	//   ....[19]....
        /*0ec0*/ 	.word	0x00002b20
        /*0ec4*/ 	.word	0x00000000
        /*0ec8*/ 	.word	0x00036000
        /*0ecc*/ 	.short	0x010a
        /*0ece*/ 	.byte	0x3f
	.zero		1


	//   ....[20]....
        /*0ed0*/ 	.word	0x00003f60
        /*0ed4*/ 	.word	0x00000000
        /*0ed8*/ 	.word	0x00000000
        /*0edc*/ 	.short	0x0101
        /*0ede*/ 	.byte	0x3f
	.zero		1


	//   ....[21]....
        /*0ee0*/ 	.word	0x00004190
        /*0ee4*/ 	.word	0x00000006
        /*0ee8*/ 	.word	0x00000000
        /*0eec*/ 	.short	0x0101
        /*0eee*/ 	.byte	0x3f
	.zero		1


	//   ....[22]....
        /*0ef0*/ 	.word	0x00017040
        /*0ef4*/ 	.word	0x0000000a
        /*0ef8*/ 	.word	0x00036048
        /*0efc*/ 	.short	0x010a
        /*0efe*/ 	.byte	0x3f
	.zero		1


	//   ....[23]....
        /*0f00*/ 	.word	0x000178a0
        /*0f04*/ 	.word	0x00000003
        /*0f08*/ 	.word	0x00000000
        /*0f0c*/ 	.short	0x010a
        /*0f0e*/ 	.byte	0x3f
	.zero		1


	//   ....[24]....
        /*0f10*/ 	.word	0x00017960
        /*0f14*/ 	.word	0x00000003
        /*0f18*/ 	.word	0x00000000
        /*0f1c*/ 	.short	0x010a
        /*0f1e*/ 	.byte	0x3f
	.zero		1


	//   ....[25]....
        /*0f20*/ 	.word	0x00017a20
        /*0f24*/ 	.word	0x00000003
        /*0f28*/ 	.word	0x00000000
        /*0f2c*/ 	.short	0x010a
        /*0f2e*/ 	.byte	0x3f
	.zero		1


	//   ....[26]....
        /*0f30*/ 	.word	0x00017ae0
        /*0f34*/ 	.word	0x00000003
        /*0f38*/ 	.word	0x00000000
        /*0f3c*/ 	.short	0x010a
        /*0f3e*/ 	.byte	0x3f
	.zero		1


	//   ....[27]....
        /*0f40*/ 	.word	0x00017ba0
        /*0f44*/ 	.word	0x00000003
        /*0f48*/ 	.word	0x00000000
        /*0f4c*/ 	.short	0x010a
        /*0f4e*/ 	.byte	0x3f
	.zero		1


	//   ....[28]....
        /*0f50*/ 	.word	0x00017c60
        /*0f54*/ 	.word	0x00000003
        /*0f58*/ 	.word	0x00000000
        /*0f5c*/ 	.short	0x010a
        /*0f5e*/ 	.byte	0x3f
	.zero		1


	//   ....[29]....
        /*0f60*/ 	.word	0x00017d20
        /*0f64*/ 	.word	0x00000003
        /*0f68*/ 	.word	0x00000000
        /*0f6c*/ 	.short	0x010a
        /*0f6e*/ 	.byte	0x3f
	.zero		1


	//   ....[30]....
        /*0f70*/ 	.word	0x00017de0
        /*0f74*/ 	.word	0x00000003
        /*0f78*/ 	.word	0x00000000
        /*0f7c*/ 	.short	0x010a
        /*0f7e*/ 	.byte	0x3f
	.zero		1


	//   ....[31]....
        /*0f80*/ 	.word	0x00017ea0
        /*0f84*/ 	.word	0x00000003
        /*0f88*/ 	.word	0x00000000
        /*0f8c*/ 	.short	0x010a
        /*0f8e*/ 	.byte	0x3f
	.zero		1


	//----- nvinfo : EIATTR_NUM_MBARRIERS
	.align		4
.L_28:
        /*0f90*/ 	.byte	0x03, 0x38
        /*0f92*/ 	.short	0x0012


	//----- nvinfo : EIATTR_EXIT_INSTR_OFFSETS
	.align		4
        /*0f94*/ 	.byte	0x04, 0x1c
        /*0f96*/ 	.short	(.L_30 - .L_29)


	//   ....[0]....
.L_29:
        /*0f98*/ 	.word	0x00000fb0


	//   ....[1]....
        /*0f9c*/ 	.word	0x000044a0


	//   ....[2]....
        /*0fa0*/ 	.word	0x00004530


	//   ....[3]....
        /*0fa4*/ 	.word	0x00011470


	//   ....[4]....
        /*0fa8*/ 	.word	0x000114b0


	//   ....[5]....
        /*0fac*/ 	.word	0x00016da0


	//   ....[6]....
        /*0fb0*/ 	.word	0x00016dd0


	//   ....[7]....
        /*0fb4*/ 	.word	0x00016df0


	//   ....[8]....
        /*0fb8*/ 	.word	0x000177a0


	//   ....[9]....
        /*0fbc*/ 	.word	0x00017ed0


	//----- nvinfo : EIATTR_MAX_THREADS
	.align		4
.L_30:
        /*0fc0*/ 	.byte	0x04, 0x05
        /*0fc2*/ 	.short	(.L_32 - .L_31)
.L_31:
        /*0fc4*/ 	.word	0x00000100
        /*0fc8*/ 	.word	0x00000001
        /*0fcc*/ 	.word	0x00000001


	//----- nvinfo : EIATTR_CRS_STACK_SIZE
	.align		4
.L_32:
        /*0fd0*/ 	.byte	0x04, 0x1e
        /*0fd2*/ 	.short	(.L_34 - .L_33)
.L_33:
        /*0fd4*/ 	.word	0x00000000


	//----- nvinfo : EIATTR_CBANK_PARAM_SIZE
	.align		4
.L_34:
        /*0fd8*/ 	.byte	0x03, 0x19
        /*0fda*/ 	.short	0x03f0


	//----- nvinfo : EIATTR_PARAM_CBANK
	.align		4
        /*0fdc*/ 	.byte	0x04, 0x0a
        /*0fde*/ 	.short	(.L_36 - .L_35)
	.align		4
.L_35:
        /*0fe0*/ 	.word	index@(.nv.constant0._ZN7cutlass13device_kernelINS_4conv6kernel13ConvUniversalINS1_16ConvProblemShapeILNS1_8OperatorE2ELi2EEENS1_10collective14CollectiveConvINS1_46MainloopSm90TmaGmmaWarpSpecializedImplicitGemmILS5_2ELi9ELi2EN4cute5tupleIJNSA_1CILi2EEENSC_ILi1EEESE_EEENS1_36KernelImplicitTmaWarpSpecializedSm90ELi1EEENSB_IJNSC_ILi256EEENSB_IJNSC_ILi128EEEEEENSB_IJNSC_ILi32EEEEEEEEENS_10bfloat16_tESO_NSA_8TiledMMAINSA_8MMA_AtomIJNSA_4SM904GMMA28MMA_64x128x16_F32BF16BF16_SSILNSS_5MajorE1ELSU_1ELNSS_7ScaleInE1ELSV_1EEEEEENSA_6LayoutINSB_IJSE_SE_SE_EEENSB_IJNSC_ILi0EEES10_S10_EEEEENSB_IJNSA_10UnderscoreES13_S13_EEEEENS7_6detail26Sm90ImplicitGemmTileTraitsINSA_13SM90_TMA_LOADENSA_14ComposedLayoutINSA_7SwizzleILi3ELi4ELi3EEENSA_18smem_ptr_flag_bitsILi16EEENSY_INSB_IJNSB_IJNSC_ILi64EEENSC_ILi4EEEEEENSB_IJNSC_ILi8EEES1F_EEENSB_IJSE_NSC_ILi9EEEEEEEEENSB_IJNSB_IJSE_NSC_ILi2048EEEEEENSB_IJS1E_NSC_ILi512EEEEEENSB_IJS10_NSC_ILi8192EEEEEEEEEEEEEvEENS17_INSA_30SM90_TMA_LOAD_IM2COL_MULTICASTENS19_IS1B_S1D_NSY_INSB_IJNSB_IJS1E_SD_EEES1I_S1K_EEENSB_IJS1N_S1P_NSB_IJS10_NSC_ILi4096EEEEEEEEEEEEEvEEEENS_8epilogue10collective6detail29Sm90TmaWarpSpecializedAdapterINS27_15DefaultEpilogueISO_NSB_IJlNSB_IJSE_llEEES10_EEES2C_NS26_6thread17LinearCombinationISO_Li1EffLNS2D_9ScaleType4KindE0ELNS_15FloatRoundStyleE2ESO_EENS_4gemm15EpilogueDefaultEEEEEvvEEEEvNT_6ParamsE)
        /*0fe4*/ 	.short	0x0210
        /*0fe6*/ 	.short	0x03f0


	//----- nvinfo : EIATTR_SW_WAR
	.align		4
.L_36:
        /*0fe8*/ 	.byte	0x04, 0x36
        /*0fea*/ 	.short	(.L_38 - .L_37)
.L_37:
        /*0fec*/ 	.word	0x00000008
.L_38:


//--------------------- .nv.callgraph             --------------------------
	.section	.nv.callgraph,"",@"SHT_CUDA_CALLGRAPH"
	.align	4
	.sectionentsize	8
	.align		4
        /*0000*/ 	.word	0x00000000
	.align		4
        /*0004*/ 	.word	0xffffffff
	.align		4
        /*0008*/ 	.word	0x00000000
	.align		4
        /*000c*/ 	.word	0xfffffffe
	.align		4
        /*0010*/ 	.word	0x00000000
	.align		4
        /*0014*/ 	.word	0xfffffffd
	.align		4
        /*0018*/ 	.word	0x00000000
	.align		4
        /*001c*/ 	.word	0xfffffffc


//--------------------- .nv.constant4             --------------------------
	.section	.nv.constant4,"a",@progbits
	.align	8
	.align		8
.nv.constant4:
        /*0000*/ 	.dword	_ZN39_INTERNAL_649c3edf_4_k_cu_49ecd58b_29684cuda3std3__45__cpo5beginE
	.align		8
        /*0008*/ 	.dword	_ZN39_INTERNAL_649c3edf_4_k_cu_49ecd58b_29684cuda3std3__45__cpo3endE
	.align		8
        /*0010*/ 	.dword	_ZN39_INTERNAL_649c3edf_4_k_cu_49ecd58b_29684cuda3std3__45__cpo6cbeginE
	.align		8
        /*0018*/ 	.dword	_ZN39_INTERNAL_649c3edf_4_k_cu_49ecd58b_29684cuda3std3__45__cpo4cendE
	.align		8
        /*0020*/ 	.dword	_ZN39_INTERNAL_649c3edf_4_k_cu_49ecd58b_29684cuda3std3__441_GLOBAL__N__649c3edf_4_k_cu_49ecd58b_29686ignoreE
	.align		8
        /*0028*/ 	.dword	_ZN39_INTERNAL_649c3edf_4_k_cu_49ecd58b_29684cuda3std3__419piecewise_constructE
	.align		8
        /*0030*/ 	.dword	_ZN39_INTERNAL_649c3edf_4_k_cu_49ecd58b_29684cuda3std3__48in_placeE
	.align		8
        /*0038*/ 	.dword	_ZN39_INTERNAL_649c3edf_4_k_cu_49ecd58b_29684cuda3std6ranges3__45__cpo4swapE
	.align		8
        /*0040*/ 	.dword	_ZN39_INTERNAL_649c3edf_4_k_cu_49ecd58b_29684cuda3std6ranges3__45__cpo9iter_moveE
	.align		8
        /*0048*/ 	.dword	_ZN39_INTERNAL_649c3edf_4_k_cu_49ecd58b_29684cute7productE
	.align		8
        /*0050*/ 	.dword	_ZN39_INTERNAL_649c3edf_4_k_cu_49ecd58b_29684cute1_E


//--------------------- .text._ZN7cutlass13device_kernelINS_4conv6kernel13ConvUniversalINS1_16ConvProblemShapeILNS1_8OperatorE2ELi2EEENS1_10collective14CollectiveConvINS1_46MainloopSm90TmaGmmaWarpSpecializedImplicitGemmILS5_2ELi9ELi2EN4cute5tupleIJNSA_1CILi2EEENSC_ILi1EEESE_EEENS1_36KernelImplicitTmaWarpSpecializedSm90ELi1EEENSB_IJNSC_ILi256EEENSB_IJNSC_ILi128EEEEEENSB_IJNSC_ILi32EEEEEEEEENS_10bfloat16_tESO_NSA_8TiledMMAINSA_8MMA_AtomIJNSA_4SM904GMMA28MMA_64x128x16_F32BF16BF16_SSILNSS_5MajorE1ELSU_1ELNSS_7ScaleInE1ELSV_1EEEEEENSA_6LayoutINSB_IJSE_SE_SE_EEENSB_IJNSC_ILi0EEES10_S10_EEEEENSB_IJNSA_10UnderscoreES13_S13_EEEEENS7_6detail26Sm90ImplicitGemmTileTraitsINSA_13SM90_TMA_LOADENSA_14ComposedLayoutINSA_7SwizzleILi3ELi4ELi3EEENSA_18smem_ptr_flag_bitsILi16EEENSY_INSB_IJNSB_IJNSC_ILi64EEENSC_ILi4EEEEEENSB_IJNSC_ILi8EEES1F_EEENSB_IJSE_NSC_ILi9EEEEEEEEENSB_IJNSB_IJSE_NSC_ILi2048EEEEEENSB_IJS1E_NSC_ILi512EEEEEENSB_IJS10_NSC_ILi8192EEEEEEEEEEEEEvEENS17_INSA_30SM90_TMA_LOAD_IM2COL_MULTICASTENS19_IS1B_S1D_NSY_INSB_IJNSB_IJS1E_SD_EEES1I_S1K_EEENSB_IJS1N_S1P_NSB_IJS10_NSC_ILi4096EEEEEEEEEEEEEvEEEENS_8epilogue10collective6detail29Sm90TmaWarpSpecializedAdapterINS27_15DefaultEpilogueISO_NSB_IJlNSB_IJSE_llEEES10_EEES2C_NS26_6thread17LinearCombinationISO_Li1EffLNS2D_9ScaleType4KindE0ELNS_15FloatRoundStyleE2ESO_EENS_4gemm15EpilogueDefaultEEEEEvvEEEEvNT_6ParamsE --------------------------
	.section	.text._ZN7cutlass13device_kernelINS_4conv6kernel13ConvUniversalINS1_16ConvProblemShapeILNS1_8OperatorE2ELi2EEENS1_10collective14CollectiveConvINS1_46MainloopSm90TmaGmmaWarpSpecializedImplicitGemmILS5_2ELi9ELi2EN4cute5tupleIJNSA_1CILi2EEENSC_ILi1EEESE_EEENS1_36KernelImplicitTmaWarpSpecializedSm90ELi1EEENSB_IJNSC_ILi256EEENSB_IJNSC_ILi128EEEEEENSB_IJNSC_ILi32EEEEEEEEENS_10bfloat16_tESO_NSA_8TiledMMAINSA_8MMA_AtomIJNSA_4SM904GMMA28MMA_64x128x16_F32BF16BF16_SSILNSS_5MajorE1ELSU_1ELNSS_7ScaleInE1ELSV_1EEEEEENSA_6LayoutINSB_IJSE_SE_SE_EEENSB_IJNSC_ILi0EEES10_S10_EEEEENSB_IJNSA_10UnderscoreES13_S13_EEEEENS7_6detail26Sm90ImplicitGemmTileTraitsINSA_13SM90_TMA_LOADENSA_14ComposedLayoutINSA_7SwizzleILi3ELi4ELi3EEENSA_18smem_ptr_flag_bitsILi16EEENSY_INSB_IJNSB_IJNSC_ILi64EEENSC_ILi4EEEEEENSB_IJNSC_ILi8EEES1F_EEENSB_IJSE_NSC_ILi9EEEEEEEEENSB_IJNSB_IJSE_NSC_ILi2048EEEEEENSB_IJS1E_NSC_ILi512EEEEEENSB_IJS10_NSC_ILi8192EEEEEEEEEEEEEvEENS17_INSA_30SM90_TMA_LOAD_IM2COL_MULTICASTENS19_IS1B_S1D_NSY_INSB_IJNSB_IJS1E_SD_EEES1I_S1K_EEENSB_IJS1N_S1P_NSB_IJS10_NSC_ILi4096EEEEEEEEEEEEEvEEEENS_8epilogue10collective6detail29Sm90TmaWarpSpecializedAdapterINS27_15DefaultEpilogueISO_NSB_IJlNSB_IJSE_llEEES10_EEES2C_NS26_6thread17LinearCombinationISO_Li1EffLNS2D_9ScaleType4KindE0ELNS_15FloatRoundStyleE2ESO_EENS_4gemm15EpilogueDefaultEEEEEvvEEEEvNT_6ParamsE,"ax",@progbits
	.align	128
.text._ZN7cutlass13device_kernelINS_4conv6kernel13ConvUniversalINS1_16ConvProblemShapeILNS1_8OperatorE2ELi2EEENS1_10collective14CollectiveConvINS1_46MainloopSm90TmaGmmaWarpSpecializedImplicitGemmILS5_2ELi9ELi2EN4cute5tupleIJNSA_1CILi2EEENSC_ILi1EEESE_EEENS1_36KernelImplicitTmaWarpSpecializedSm90ELi1EEENSB_IJNSC_ILi256EEENSB_IJNSC_ILi128EEEEEENSB_IJNSC_ILi32EEEEEEEEENS_10bfloat16_tESO_NSA_8TiledMMAINSA_8MMA_AtomIJNSA_4SM904GMMA28MMA_64x128x16_F32BF16BF16_SSILNSS_5MajorE1ELSU_1ELNSS_7ScaleInE1ELSV_1EEEEEENSA_6LayoutINSB_IJSE_SE_SE_EEENSB_IJNSC_ILi0EEES10_S10_EEEEENSB_IJNSA_10UnderscoreES13_S13_EEEEENS7_6detail26Sm90ImplicitGemmTileTraitsINSA_13SM90_TMA_LOADENSA_14ComposedLayoutINSA_7SwizzleILi3ELi4ELi3EEENSA_18smem_ptr_flag_bitsILi16EEENSY_INSB_IJNSB_IJNSC_ILi64EEENSC_ILi4EEEEEENSB_IJNSC_ILi8EEES1F_EEENSB_IJSE_NSC_ILi9EEEEEEEEENSB_IJNSB_IJSE_NSC_ILi2048EEEEEENSB_IJS1E_NSC_ILi512EEEEEENSB_IJS10_NSC_ILi8192EEEEEEEEEEEEEvEENS17_INSA_30SM90_TMA_LOAD_IM2COL_MULTICASTENS19_IS1B_S1D_NSY_INSB_IJNSB_IJS1E_SD_EEES1I_S1K_EEENSB_IJS1N_S1P_NSB_IJS10_NSC_ILi4096EEEEEEEEEEEEEvEEEENS_8epilogue10collective6detail29Sm90TmaWarpSpecializedAdapterINS27_15DefaultEpilogueISO_NSB_IJlNSB_IJSE_llEEES10_EEES2C_NS26_6thread17LinearCombinationISO_Li1EffLNS2D_9ScaleType4KindE0ELNS_15FloatRoundStyleE2ESO_EENS_4gemm15EpilogueDefaultEEEEEvvEEEEvNT_6ParamsE:
        .type           _ZN7cutlass13device_kernelINS_4conv6kernel13ConvUniversalINS1_16ConvProblemShapeILNS1_8OperatorE2ELi2EEENS1_10collective14CollectiveConvINS1_46MainloopSm90TmaGmmaWarpSpecializedImplicitGemmILS5_2ELi9ELi2EN4cute5tupleIJNSA_1CILi2EEENSC_ILi1EEESE_EEENS1_36KernelImplicitTmaWarpSpecializedSm90ELi1EEENSB_IJNSC_ILi256EEENSB_IJNSC_ILi128EEEEEENSB_IJNSC_ILi32EEEEEEEEENS_10bfloat16_tESO_NSA_8TiledMMAINSA_8MMA_AtomIJNSA_4SM904GMMA28MMA_64x128x16_F32BF16BF16_SSILNSS_5MajorE1ELSU_1ELNSS_7ScaleInE1ELSV_1EEEEEENSA_6LayoutINSB_IJSE_SE_SE_EEENSB_IJNSC_ILi0EEES10_S10_EEEEENSB_IJNSA_10UnderscoreES13_S13_EEEEENS7_6detail26Sm90ImplicitGemmTileTraitsINSA_13SM90_TMA_LOADENSA_14ComposedLayoutINSA_7SwizzleILi3ELi4ELi3EEENSA_18smem_ptr_flag_bitsILi16EEENSY_INSB_IJNSB_IJNSC_ILi64EEENSC_ILi4EEEEEENSB_IJNSC_ILi8EEES1F_EEENSB_IJSE_NSC_ILi9EEEEEEEEENSB_IJNSB_IJSE_NSC_ILi2048EEEEEENSB_IJS1E_NSC_ILi512EEEEEENSB_IJS10_NSC_ILi8192EEEEEEEEEEEEEvEENS17_INSA_30SM90_TMA_LOAD_IM2COL_MULTICASTENS19_IS1B_S1D_NSY_INSB_IJNSB_IJS1E_SD_EEES1I_S1K_EEENSB_IJS1N_S1P_NSB_IJS10_NSC_ILi4096EEEEEEEEEEEEEvEEEENS_8epilogue10collective6detail29Sm90TmaWarpSpecializedAdapterINS27_15DefaultEpilogueISO_NSB_IJlNSB_IJSE_llEEES10_EEES2C_NS26_6thread17LinearCombinationISO_Li1EffLNS2D_9ScaleType4KindE0ELNS_15FloatRoundStyleE2ESO_EENS_4gemm15EpilogueDefaultEEEEEvvEEEEvNT_6ParamsE,@function
        .size           _ZN7cutlass13device_kernelINS_4conv6kernel13ConvUniversalINS1_16ConvProblemShapeILNS1_8OperatorE2ELi2EEENS1_10collective14CollectiveConvINS1_46MainloopSm90TmaGmmaWarpSpecializedImplicitGemmILS5_2ELi9ELi2EN4cute5tupleIJNSA_1CILi2EEENSC_ILi1EEESE_EEENS1_36KernelImplicitTmaWarpSpecializedSm90ELi1EEENSB_IJNSC_ILi256EEENSB_IJNSC_ILi128EEEEEENSB_IJNSC_ILi32EEEEEEEEENS_10bfloat16_tESO_NSA_8TiledMMAINSA_8MMA_AtomIJNSA_4SM904GMMA28MMA_64x128x16_F32BF16BF16_SSILNSS_5MajorE1ELSU_1ELNSS_7ScaleInE1ELSV_1EEEEEENSA_6LayoutINSB_IJSE_SE_SE_EEENSB_IJNSC_ILi0EEES10_S10_EEEEENSB_IJNSA_10UnderscoreES13_S13_EEEEENS7_6detail26Sm90ImplicitGemmTileTraitsINSA_13SM90_TMA_LOADENSA_14ComposedLayoutINSA_7SwizzleILi3ELi4ELi3EEENSA_18smem_ptr_flag_bitsILi16EEENSY_INSB_IJNSB_IJNSC_ILi64EEENSC_ILi4EEEEEENSB_IJNSC_ILi8EEES1F_EEENSB_IJSE_NSC_ILi9EEEEEEEEENSB_IJNSB_IJSE_NSC_ILi2048EEEEEENSB_IJS1E_NSC_ILi512EEEEEENSB_IJS10_NSC_ILi8192EEEEEEEEEEEEEvEENS17_INSA_30SM90_TMA_LOAD_IM2COL_MULTICASTENS19_IS1B_S1D_NSY_INSB_IJNSB_IJS1E_SD_EEES1I_S1K_EEENSB_IJS1N_S1P_NSB_IJS10_NSC_ILi4096EEEEEEEEEEEEEvEEEENS_8epilogue10collective6detail29Sm90TmaWarpSpecializedAdapterINS27_15DefaultEpilogueISO_NSB_IJlNSB_IJSE_llEEES10_EEES2C_NS26_6thread17LinearCombinationISO_Li1EffLNS2D_9ScaleType4KindE0ELNS_15FloatRoundStyleE2ESO_EENS_4gemm15EpilogueDefaultEEEEEvvEEEEvNT_6ParamsE,(.L_x_547 - _ZN7cutlass13device_kernelINS_4conv6kernel13ConvUniversalINS1_16ConvProblemShapeILNS1_8OperatorE2ELi2EEENS1_10collective14CollectiveConvINS1_46MainloopSm90TmaGmmaWarpSpecializedImplicitGemmILS5_2ELi9ELi2EN4cute5tupleIJNSA_1CILi2EEENSC_ILi1EEESE_EEENS1_36KernelImplicitTmaWarpSpecializedSm90ELi1EEENSB_IJNSC_ILi256EEENSB_IJNSC_ILi128EEEEEENSB_IJNSC_ILi32EEEEEEEEENS_10bfloat16_tESO_NSA_8TiledMMAINSA_8MMA_AtomIJNSA_4SM904GMMA28MMA_64x128x16_F32BF16BF16_SSILNSS_5MajorE1ELSU_1ELNSS_7ScaleInE1ELSV_1EEEEEENSA_6LayoutINSB_IJSE_SE_SE_EEENSB_IJNSC_ILi0EEES10_S10_EEEEENSB_IJNSA_10UnderscoreES13_S13_EEEEENS7_6detail26Sm90ImplicitGemmTileTraitsINSA_13SM90_TMA_LOADENSA_14ComposedLayoutINSA_7SwizzleILi3ELi4ELi3EEENSA_18smem_ptr_flag_bitsILi16EEENSY_INSB_IJNSB_IJNSC_ILi64EEENSC_ILi4EEEEEENSB_IJNSC_ILi8EEES1F_EEENSB_IJSE_NSC_ILi9EEEEEEEEENSB_IJNSB_IJSE_NSC_ILi2048EEEEEENSB_IJS1E_NSC_ILi512EEEEEENSB_IJS10_NSC_ILi8192EEEEEEEEEEEEEvEENS17_INSA_30SM90_TMA_LOAD_IM2COL_MULTICASTENS19_IS1B_S1D_NSY_INSB_IJNSB_IJS1E_SD_EEES1I_S1K_EEENSB_IJS1N_S1P_NSB_IJS10_NSC_ILi4096EEEEEEEEEEEEEvEEEENS_8epilogue10collective6detail29Sm90TmaWarpSpecializedAdapterINS27_15DefaultEpilogueISO_NSB_IJlNSB_IJSE_llEEES10_EEES2C_NS26_6thread17LinearCombinationISO_Li1EffLNS2D_9ScaleType4KindE0ELNS_15FloatRoundStyleE2ESO_EENS_4gemm15EpilogueDefaultEEEEEvvEEEEvNT_6ParamsE)
        .other          _ZN7cutlass13device_kernelINS_4conv6kernel13ConvUniversalINS1_16ConvProblemShapeILNS1_8OperatorE2ELi2EEENS1_10collective14CollectiveConvINS1_46MainloopSm90TmaGmmaWarpSpecializedImplicitGemmILS5_2ELi9ELi2EN4cute5tupleIJNSA_1CILi2EEENSC_ILi1EEESE_EEENS1_36KernelImplicitTmaWarpSpecializedSm90ELi1EEENSB_IJNSC_ILi256EEENSB_IJNSC_ILi128EEEEEENSB_IJNSC_ILi32EEEEEEEEENS_10bfloat16_tESO_NSA_8TiledMMAINSA_8MMA_AtomIJNSA_4SM904GMMA28MMA_64x128x16_F32BF16BF16_SSILNSS_5MajorE1ELSU_1ELNSS_7ScaleInE1ELSV_1EEEEEENSA_6LayoutINSB_IJSE_SE_SE_EEENSB_IJNSC_ILi0EEES10_S10_EEEEENSB_IJNSA_10UnderscoreES13_S13_EEEEENS7_6detail26Sm90ImplicitGemmTileTraitsINSA_13SM90_TMA_LOADENSA_14ComposedLayoutINSA_7SwizzleILi3ELi4ELi3EEENSA_18smem_ptr_flag_bitsILi16EEENSY_INSB_IJNSB_IJNSC_ILi64EEENSC_ILi4EEEEEENSB_IJNSC_ILi8EEES1F_EEENSB_IJSE_NSC_ILi9EEEEEEEEENSB_IJNSB_IJSE_NSC_ILi2048EEEEEENSB_IJS1E_NSC_ILi512EEEEEENSB_IJS10_NSC_ILi8192EEEEEEEEEEEEEvEENS17_INSA_30SM90_TMA_LOAD_IM2COL_MULTICASTENS19_IS1B_S1D_NSY_INSB_IJNSB_IJS1E_SD_EEES1I_S1K_EEENSB_IJS1N_S1P_NSB_IJS10_NSC_ILi4096EEEEEEEEEEEEEvEEEENS_8epilogue10collective6detail29Sm90TmaWarpSpecializedAdapterINS27_15DefaultEpilogueISO_NSB_IJlNSB_IJSE_llEEES10_EEES2C_NS26_6thread17LinearCombinationISO_Li1EffLNS2D_9ScaleType4KindE0ELNS_15FloatRoundStyleE2ESO_EENS_4gemm15EpilogueDefaultEEEEEvvEEEEvNT_6ParamsE,@"STO_CUDA_ENTRY STV_DEFAULT"
_ZN7cutlass13device_kernelINS_4conv6kernel13ConvUniversalINS1_16ConvProblemShapeILNS1_8OperatorE2ELi2EEENS1_10collective14CollectiveConvINS1_46MainloopSm90TmaGmmaWarpSpecializedImplicitGemmILS5_2ELi9ELi2EN4cute5tupleIJNSA_1CILi2EEENSC_ILi1EEESE_EEENS1_36KernelImplicitTmaWarpSpecializedSm90ELi1EEENSB_IJNSC_ILi256EEENSB_IJNSC_ILi128EEEEEENSB_IJNSC_ILi32EEEEEEEEENS_10bfloat16_tESO_NSA_8TiledMMAINSA_8MMA_AtomIJNSA_4SM904GMMA28MMA_64x128x16_F32BF16BF16_SSILNSS_5MajorE1ELSU_1ELNSS_7ScaleInE1ELSV_1EEEEEENSA_6LayoutINSB_IJSE_SE_SE_EEENSB_IJNSC_ILi0EEES10_S10_EEEEENSB_IJNSA_10UnderscoreES13_S13_EEEEENS7_6detail26Sm90ImplicitGemmTileTraitsINSA_13SM90_TMA_LOADENSA_14ComposedLayoutINSA_7SwizzleILi3ELi4ELi3EEENSA_18smem_ptr_flag_bitsILi16EEENSY_INSB_IJNSB_IJNSC_ILi64EEENSC_ILi4EEEEEENSB_IJNSC_ILi8EEES1F_EEENSB_IJSE_NSC_ILi9EEEEEEEEENSB_IJNSB_IJSE_NSC_ILi2048EEEEEENSB_IJS1E_NSC_ILi512EEEEEENSB_IJS10_NSC_ILi8192EEEEEEEEEEEEEvEENS17_INSA_30SM90_TMA_LOAD_IM2COL_MULTICASTENS19_IS1B_S1D_NSY_INSB_IJNSB_IJS1E_SD_EEES1I_S1K_EEENSB_IJS1N_S1P_NSB_IJS10_NSC_ILi4096EEEEEEEEEEEEEvEEEENS_8epilogue10collective6detail29Sm90TmaWarpSpecializedAdapterINS27_15DefaultEpilogueISO_NSB_IJlNSB_IJSE_llEEES10_EEES2C_NS26_6thread17LinearCombinationISO_Li1EffLNS2D_9ScaleType4KindE0ELNS_15FloatRoundStyleE2ESO_EENS_4gemm15EpilogueDefaultEEEEEvvEEEEvNT_6ParamsE:
[----:B------:R-:W0:Y:S01]  /*0000*/  LDC R1, c[0x0][0x28] ;  /* 0x00000a00ff017b82 */ /* 0x000e220000000800 */
[----:B------:R-:W1:Y:S01]  /*0010*/  S2R R9, SR_TID.X ;  /* 0x0000000000097919 */ /* 0x000e620000002100 */
[----:B------:R-:W-:Y:S01]  /*0020*/  ELECT P0, URZ, PT ;  /* 0x00000000003f782f */ /* 0x000fe20003800000 */
[----:B------:R-:W-:Y:S01]  /*0030*/  BSSY B0, `(.L_x_0) ;  /* 0x0000015000007945 */ /* 0x000fe20003800000 */
[----:B0-----:R-:W-:Y:S01]  /*0040*/  VIADD R1, R1, 0xfffffd90 ;  /* 0xfffffd9001017836 */ /* 0x001fe20000000000 */
[----:B-1----:R-:W-:-:S05]  /*0050*/  SHF.R.U32.HI R0, RZ, 0x5, R9 ;  /* 0x00000005ff007819 */ /* 0x002fca0000011609 */
[----:B------:R-:W0:Y:S02]  /*0060*/  SHFL.IDX PT, R2, R0, RZ, 0x1f ;  /* 0x00001fff00027589 */ /* 0x000e2400000e0000 */
[----:B0-----:R-:W-:Y:S02]  /*0070*/  R2UR UR6, R2 ;  /* 0x00000000020672ca */ /* 0x001fe400000e0000 */
[----:B------:R-:W-:-:S06]  /*0080*/  SHF.R.U32.HI R2, RZ, 0x7, R9 ;  /* 0x00000007ff027819 */ /* 0x000fcc0000011609 */
[----:B------:R-:W0:Y:S05]  /*0090*/  SHFL.IDX PT, R2, R2, RZ, 0x1f ;  /* 0x00001fff02027589 */ /* 0x000e2a00000e0000 */
[----:B------:R-:W-:Y:S02]  /*00a0*/  USHF.R.S32.HI UR4, URZ, 0x1f, UR6 ;  /* 0x0000001f3f047899 */ /* 0x000fe40008011406 */
[----:B------:R-:W-:Y:S02]  /*00b0*/  ISETP.NE.OR P0, PT, RZ, UR6, !P0 ;  /* 0x00000006ff007c0c */ /* 0x000fe4000c705670 */
[----:B------:R-:W-:-:S04]  /*00c0*/  ULEA.HI UR4, UR4, UR6, URZ, 0x2 ;  /* 0x0000000604047291 */ /* 0x000fc8000f8f103f */
[----:B------:R-:W-:-:S04]  /*00d0*/  ULOP3.LUT UR4, UR4, 0xfffffffc, URZ, 0xc0, !UPT ;  /* 0xfffffffc04047892 */ /* 0x000fc8000f8ec03f */
[----:B------:R-:W-:-:S03]  /*00e0*/  UIADD3 UR6, UR6, -UR4, URZ ;  /* 0x8000000406067290 */ /* 0x000fc6000fffe03f */
[----:B------:R-:W-:Y:S09]  /*00f0*/  @P0 BRA `(.L_x_1) ;  /* 0x0000000000200947 */ /* 0x000ff20003800000 */
[----:B------:R-:W-:Y:S02]  /*0100*/  ULDC.64 UR4, c[0x0][0x198] ;  /* 0x0000660000047ab9 */ /* 0x000fe40000000a00 */
[----:B------:R-:W-:Y:S02]  /*0110*/  UIADD3 UR8, UP0, UR4, 0xf0, URZ ;  /* 0x000000f004087890 */ /* 0x000fe4000ff1e03f */
[----:B------:R-:W-:Y:S02]  /*0120*/  UIADD3 UR4, UP1, UR4, 0x1f0, URZ ;  /* 0x000001f004047890 */ /* 0x000fe4000ff3e03f */
[----:B------:R-:W-:Y:S02]  /*0130*/  UIADD3.X UR9, URZ, UR5, URZ, UP0, !UPT ;  /* 0x000000053f097290 */ /* 0x000fe400087fe43f */
[----:B------:R-:W-:-:S07]  /*0140*/  UIADD3.X UR5, URZ, UR5, URZ, UP1, !UPT ;  /* 0x000000053f057290 */ /* 0x000fce0008ffe43f */
[----:B------:R1:W-:Y:S02]  /*0150*/  UTMACCTL.PF [UR8] ;  /* 0x00000000080079b9 */ /* 0x0003e40008040000 */
[----:B------:R1:W-:Y:S02]  /*0160*/  UTMACCTL.PF [UR4] ;  /* 0x00000000040079b9 */ /* 0x0003e40008040000 */
[----:B-1----:R-:W-:Y:S01]  /*0170*/  NOP ;  /* 0x0000000000007918 */ /* 0x002fe20000000000 */
.L_x_1:
[----:B------:R-:W-:Y:S05]  /*0180*/  BSYNC B0 ;  /* 0x0000000000007941 */ /* 0x000fea0003800000 */
.L_x_0:
[----:B------:R-:W1:Y:S01]  /*0190*/  SHFL.IDX PT, R0, R0, RZ, 0x1f ;  /* 0x00001fff00007589 */ /* 0x000e6200000e0000 */
[----:B0-----:R-:W-:Y:S02]  /*01a0*/  R2UR UR10, R2 ;  /* 0x00000000020a72ca */ /* 0x001fe400000e0000 */
[----:B------:R-:W-:Y:S01]  /*01b0*/  SHF.R.S32.HI R2, RZ, 0x1f, R9 ;  /* 0x0000001fff027819 */ /* 0x000fe20000011409 */
[----:B------:R-:W0:Y:S03]  /*01c0*/  S2R R4, SR_CTAID.X ;  /* 0x0000000000047919 */ /* 0x000e260000002500 */
[----:B------:R-:W-:-:S04]  /*01d0*/  LEA.HI R2, R2, R9, RZ, 0x7 ;  /* 0x0000000902027211 */ /* 0x000fc800078f38ff */
[----:B------:R-:W-:-:S03]  /*01e0*/  LOP3.LUT R2, R2, 0xffffff80, RZ, 0xc0, !PT ;  /* 0xffffff8002027812 */ /* 0x000fc600078ec0ff */
[----:B------:R-:W-:Y:S02]  /*01f0*/  ULOP3.LUT UP0, URZ, UR10, UR6, URZ, 0xfc, !UPT ;  /* 0x000000060a3f7292 */ /* 0x000fe4000f80fc3f */
[----:B------:R-:W-:Y:S01]  /*0200*/  UISETP.NE.AND UP1, UPT, UR10, 0x1, UPT ;  /* 0x000000010a00788c */ /* 0x000fe2000bf25270 */
[----:B------:R-:W-:Y:S01]  /*0210*/  IMAD.IADD R7, R9, 0x1, -R2 ;  /* 0x0000000109077824 */ /* 0x000fe200078e0a02 */
[----:B------:R-:W-:-:S04]  /*0220*/  USEL UR14, URZ, 0x1, UP0 ;  /* 0x000000013f0e7887 */ /* 0x000fc80008000000 */
[----:B------:R-:W-:Y:S01]  /*0230*/  USEL UR14, UR14, 0x2, UP1 ;  /* 0x000000020e0e7887 */ /* 0x000fe20008800000 */
[----:B-1----:R-:W-:-:S13]  /*0240*/  ISETP.NE.AND P0, PT, R0, RZ, PT ;  /* 0x000000ff0000720c */ /* 0x002fda0003f05270 */
[----:B0-----:R-:W-:Y:S05]  /*0250*/  @P0 BRA `(.L_x_2) ;  /* 0x00000000008c0947 */ /* 0x001fea0003800000 */
[----:B------:R-:W-:Y:S01]  /*0260*/  ELECT P0, URZ, PT ;  /* 0x00000000003f782f */ /* 0x000fe20003800000 */
[----:B------:R-:W-:-:S12]  /*0270*/  BSSY B0, `(.L_x_2) ;  /* 0x0000021000007945 */ /* 0x000fd80003800000 */
[----:B------:R-:W-:Y:S05]  /*0280*/  @!P0 BRA `(.L_x_3) ;  /* 0x00000000007c8947 */ /* 0x000fea0003800000 */
[----:B------:R-:W0:Y:S01]  /*0290*/  S2UR UR7, SR_CgaCtaId ;  /* 0x00000000000779c3 */ /* 0x000e220000008800 */
[----:B------:R-:W-:Y:S01]  /*02a0*/  UMOV UR4, 0x400 ;  /* 0x0000040000047882 */ /* 0x000fe20000000000 */
[----:B------:R-:W-:Y:S01]  /*02b0*/  UMOV UR5, 0x1 ;  /* 0x0000000100057882 */ /* 0x000fe20000000000 */
[----:B------:R-:W-:Y:S02]  /*02c0*/  UMOV UR8, 0x2 ;  /* 0x0000000200087882 */ /* 0x000fe40000000000 */
[----:B------:R-:W-:-:S04]  /*02d0*/  UIADD3 UR8, -UR8, 0x100000, URZ ;  /* 0x0010000008087890 */ /* 0x000fc8000fffe13f */
[----:B------:R-:W-:Y:S02]  /*02e0*/  USHF.L.U32 UR9, UR8, 0xb, URZ ;  /* 0x0000000b08097899 */ /* 0x000fe4000800063f */
[----:B------:R-:W-:Y:S02]  /*02f0*/  USHF.L.U32 UR8, UR8, 0x1, URZ ;  /* 0x0000000108087899 */ /* 0x000fe4000800063f */
[----:B0-----:R-:W-:Y:S02]  /*0300*/  ULEA UR7, UR7, UR4, 0x18 ;  /* 0x0000000407077291 */ /* 0x001fe4000f8ec03f */
[----:B------:R-:W-:-:S04]  /*0310*/  UIADD3 UR4, -UR5, 0x100000, URZ ;  /* 0x0010000005047890 */ /* 0x000fc8000fffe13f */
[----:B------:R-:W-:Y:S02]  /*0320*/  USHF.L.U32 UR5, UR4, 0xb, URZ ;  /* 0x0000000b04057899 */ /* 0x000fe4000800063f */
[----:B------:R-:W-:Y:S01]  /*0330*/  USHF.L.U32 UR4, UR4, 0x1, URZ ;  /* 0x0000000104047899 */ /* 0x000fe2000800063f */
[----:B------:R-:W0:Y:S11]  /*0340*/  FENCE.VIEW.ASYNC.S ;  /* 0x00000000000073c6 */ /* 0x000e360000000000 */
[----:B0-----:R0:W1:Y:S01]  /*0350*/  SYNCS.EXCH.64 URZ, [UR7+0x36000], UR4 ;  /* 0x03600004073f75b2 */ /* 0x0010620008000100 */
[----:B------:R0:W2:Y:S01]  /*0360*/  SYNCS.EXCH.64 URZ, [UR7+0x36048], UR8 ;  /* 0x03604808073f75b2 */ /* 0x0000a20008000100 */
[----:B------:R0:W3:Y:S01]  /*0370*/  SYNCS.EXCH.64 URZ, [UR7+0x36008], UR4 ;  /* 0x03600804073f75b2 */ /* 0x0000e20008000100 */
[----:B------:R0:W4:Y:S01]  /*0380*/  SYNCS.EXCH.64 URZ, [UR7+0x36050], UR8 ;  /* 0x03605008073f75b2 */ /* 0x0001220008000100 */
[----:B------:R0:W0:Y:S01]  /*0390*/  SYNCS.EXCH.64 URZ, [UR7+0x36010], UR4 ;  /* 0x03601004073f75b2 */ /* 0x0000220008000100 */
        /* <DEDUP_REMOVED lines=13> */
[----:B------:R-:W-:Y:S01]  /*0470*/  NOP ;  /* 0x0000000000007918 */ /* 0x000fe20000000000 */
.L_x_3:
[----:B0-----:R-:W-:Y:S05]  /*0480*/  BSYNC B0 ;  /* 0x0000000000007941 */ /* 0x001fea0003800000 */
.L_x_2:
[----:B------:R-:W0:Y:S01]  /*0490*/  S2UR UR22, SR_CTAID.Y ;  /* 0x00000000001679c3 */ /* 0x000e220000002600 */
[----:B------:R-:W-:Y:S01]  /*04a0*/  SHF.R.S32.HI R8, RZ, 0x1f, R7 ;  /* 0x0000001fff087819 */ /* 0x000fe20000011407 */
[----:B------:R-:W-:Y:S01]  /*04b0*/  ULDC UR4, c[0x0][0x150] ;  /* 0x0000540000047ab9 */ /* 0x000fe20000000800 */
[----:B------:R-:W-:Y:S01]  /*04c0*/  SHF.R.S32.HI R5, RZ, 0x1f, R0 ;  /* 0x0000001fff057819 */ /* 0x000fe20000011400 */
[----:B------:R-:W-:Y:S01]  /*04d0*/  NOP ;  /* 0x0000000000007918 */ /* 0x000fe20000000000 */
[----:B------:R-:W-:Y:S01]  /*04e0*/  LEA.HI R2, R8, R7, RZ, 0x3 ;  /* 0x0000000708027211 */ /* 0x000fe200078f18ff */
[----:B------:R-:W-:Y:S01]  /*04f0*/  NOP ;  /* 0x0000000000007918 */ /* 0x000fe20000000000 */
[----:B------:R-:W-:Y:S01]  /*0500*/  I2FP.F32.U32 R6, R4 ;  /* 0x0000000400067245 */ /* 0x000fe20000201000 */
[----:B------:R-:W5:Y:S01]  /*0510*/  LDC R11, c[0x0][0x140] ;  /* 0x00005000ff0b7b82 */ /* 0x000f620000000800 */
[--C-:B------:R-:W-:Y:S02]  /*0520*/  SHF.R.S32.HI R3, RZ, 0x3, R2.reuse ;  /* 0x00000003ff037819 */ /* 0x100fe40000011402 */
[----:B------:R-:W-:Y:S01]  /*0530*/  SHF.R.S32.HI R2, RZ, 0x1f, R2 ;  /* 0x0000001fff027819 */ /* 0x000fe20000011402 */
[----:B------:R-:W-:Y:S01]  /*0540*/  FMUL R6, R6, UR4 ;  /* 0x0000000406067c20 */ /* 0x000fe20008400000 */
[----:B------:R-:W-:Y:S01]  /*0550*/  LEA.HI R5, R5, R0, RZ, 0x2 ;  /* 0x0000000005057211 */ /* 0x000fe200078f10ff */
[----:B------:R-:W-:Y:S01]  /*0560*/  ULDC UR4, c[0x0][0x154] ;  /* 0x0000550000047ab9 */ /* 0x000fe20000000800 */
[----:B------:R-:W-:-:S02]  /*0570*/  LEA.HI R2, R2, R3, RZ, 0x2 ;  /* 0x0000000302027211 */ /* 0x000fc400078f10ff */
[----:B------:R-:W-:Y:S01]  /*0580*/  LOP3.LUT R5, R5, 0x3ffffffc, RZ, 0xc0, !PT ;  /* 0x3ffffffc05057812 */ /* 0x000fe200078ec0ff */
[----:B------:R-:W1:Y:S01]  /*0590*/  F2I.U32.TRUNC.NTZ R6, R6 ;  /* 0x0000000600067305 */ /* 0x000e62000020f000 */
[----:B------:R-:W-:Y:S02]  /*05a0*/  LOP3.LUT R2, R2, 0xfffffffc, RZ, 0xc0, !PT ;  /* 0xfffffffc02027812 */ /* 0x000fe400078ec0ff */
[----:B------:R-:W-:Y:S01]  /*05b0*/  LOP3.LUT P0, RZ, R7, 0x7, RZ, 0xc0, !PT ;  /* 0x0000000707ff7812 */ /* 0x000fe2000780c0ff */
[----:B------:R-:W-:Y:S01]  /*05c0*/  IMAD.IADD R5, R0, 0x1, -R5 ;  /* 0x0000000100057824 */ /* 0x000fe200078e0a05 */
[----:B0-----:R-:W-:Y:S01]  /*05d0*/  I2FP.F32.U32 R10, UR22 ;  /* 0x00000016000a7c45 */ /* 0x001fe20008201000 */
[----:B------:R-:W-:-:S04]  /*05e0*/  IMAD.IADD R2, R3, 0x1, -R2 ;  /* 0x0000000103027824 */ /* 0x000fc800078e0a02 */
[----:B------:R-:W-:Y:S01]  /*05f0*/  FMUL R10, R10, UR4 ;  /* 0x000000040a0a7c20 */ /* 0x000fe20008400000 */
[----:B------:R-:W-:Y:S01]  /*0600*/  IMAD R2, R5, 0x4, R2 ;  /* 0x0000000405027824 */ /* 0x000fe200078e0202 */
[----:B------:R-:W-:Y:S01]  /*0610*/  ULDC UR4, c[0x0][0x144] ;  /* 0x0000510000047ab9 */ /* 0x000fe20000000800 */
[----:B-----5:R-:W-:Y:S01]  /*0620*/  ISETP.EQ.U32.AND P1, PT, R11, 0x1, PT ;  /* 0x000000010b00780c */ /* 0x020fe20003f22070 */
[----:B-1----:R-:W-:Y:S02]  /*0630*/  IMAD.MOV R5, RZ, RZ, -R6 ;  /* 0x000000ffff057224 */ /* 0x002fe400078e0a06 */
[----:B------:R-:W0:Y:S01]  /*0640*/  F2I.U32.TRUNC.NTZ R10, R10 ;  /* 0x0000000a000a7305 */ /* 0x000e22000020f000 */
[----:B------:R-:W-:-:S04]  /*0650*/  LEA.HI R0, R2, R2, RZ, 0x1 ;  /* 0x0000000202007211 */ /* 0x000fc800078f08ff */
[----:B------:R-:W-:Y:S01]  /*0660*/  LOP3.LUT R3, R0, 0xfffffffe, RZ, 0xc0, !PT ;  /* 0xfffffffe00037812 */ /* 0x000fe200078ec0ff */
[----:B------:R-:W-:Y:S02]  /*0670*/  IMAD R0, R5, UR4, R4 ;  /* 0x0000000405007c24 */ /* 0x000fe4000f8e0204 */
[----:B------:R-:W-:Y:S02]  /*0680*/  IMAD.MOV.U32 R5, RZ, RZ, 0x1 ;  /* 0x00000001ff057424 */ /* 0x000fe400078e00ff */
[----:B------:R-:W-:Y:S01]  /*0690*/  IMAD.IADD R3, R2, 0x1, -R3 ;  /* 0x0000000102037824 */ /* 0x000fe200078e0a03 */
[----:B0-----:R-:W-:-:S04]  /*06a0*/  R2UR UR4, R10 ;  /* 0x000000000a0472ca */ /* 0x001fc800000e0000 */
[----:B------:R-:W-:Y:S01]  /*06b0*/  ISETP.NE.AND P2, PT, R3, R0, PT ;  /* 0x000000000300720c */ /* 0x000fe20003f45270 */
[----:B------:R-:W-:-:S05]  /*06c0*/  IMAD.SHL.U32 R3, R2, 0x4, RZ ;  /* 0x0000000402037824 */ /* 0x000fca00078e00ff */
[----:B------:R-:W-:-:S04]  /*06d0*/  LOP3.LUT R6, R2, 0xc, R3, 0x78, !PT ;  /* 0x0000000c02067812 */ /* 0x000fc800078e7803 */
[C---:B------:R-:W-:Y:S01]  /*06e0*/  ISETP.LT.U32.AND P0, PT, R6.reuse, 0x2, !P0 ;  /* 0x000000020600780c */ /* 0x040fe20004701070 */
[----:B------:R-:W-:Y:S02]  /*06f0*/  UIADD3 UR5, -UR4, URZ, URZ ;  /* 0x0000003f04057290 */ /* 0x000fe4000fffe13f */
[----:B------:R-:W-:Y:S01]  /*0700*/  @P2 LEA.HI R0, R6, R6, RZ, 0x1 ;  /* 0x0000000606002211 */ /* 0x000fe200078f08ff */
[----:B------:R-:W-:Y:S02]  /*0710*/  ULDC UR4, c[0x0][0x148] ;  /* 0x0000520000047ab9 */ /* 0x000fe40000000800 */
[----:B------:R-:W-:Y:S01]  /*0720*/  UIMAD UR4, UR4, UR5, UR22 ;  /* 0x00000005040472a4 */ /* 0x000fe2000f8e0216 */
[----:B------:R-:W-:-:S05]  /*0730*/  @P2 SHF.R.S32.HI R0, RZ, 0x1, R0 ;  /* 0x00000001ff002819 */ /* 0x000fca0000011400 */
[----:B------:R-:W-:Y:S02]  /*0740*/  @P2 ISETP.NE.AND P3, PT, R0, UR4, PT ;  /* 0x0000000400002c0c */ /* 0x000fe4000bf65270 */
[----:B------:R-:W-:Y:S02]  /*0750*/  SEL R0, RZ, 0x1, !P0 ;  /* 0x00000001ff007807 */ /* 0x000fe40004000000 */
[----:B------:R-:W-:-:S04]  /*0760*/  @P2 SEL R5, RZ, 0x1, P3 ;  /* 0x00000001ff052807 */ /* 0x000fc80001800000 */
[----:B------:R-:W-:Y:S01]  /*0770*/  LOP3.LUT R5, R5, R0, RZ, 0xc0, !PT ;  /* 0x0000000005057212 */ /* 0x000fe200078ec0ff */
[----:B------:R-:W-:Y:S06]  /*0780*/  @!P1 BRA `(.L_x_4) ;  /* 0x0000000000089947 */ /* 0x000fec0003800000 */
[----:B--234-:R-:W-:Y:S01]  /*0790*/  UCGABAR_ARV ;  /* 0x00000000000079c7 */ /* 0x01cfe20008000000 */
[----:B------:R-:W-:Y:S05]  /*07a0*/  BRA `(.L_x_5) ;  /* 0x0000000000047947 */ /* 0x000fea0003800000 */
.L_x_4:
[----:B--234-:R-:W-:Y:S01]  /*07b0*/  NOP ;  /* 0x0000000000007918 */ /* 0x01cfe20000000000 */
.L_x_5:
[----:B------:R-:W-:Y:S01]  /*07c0*/  ULDC.64 UR4, c[0x0][0x598] ;  /* 0x0001660000047ab9 */ /* 0x000fe20000000a00 */
[----:B------:R-:W-:Y:S01]  /*07d0*/  ULDC.64 UR12, c[0x0][0x208] ;  /* 0x00008200000c7ab9 */ /* 0x000fe20000000a00 */
[----:B------:R-:W-:-:S04]  /*07e0*/  ISETP.NE.U32.AND P0, PT, RZ, UR4, PT ;  /* 0x00000004ff007c0c */ /* 0x000fc8000bf05070 */
[----:B------:R-:W-:-:S13]  /*07f0*/  ISETP.NE.AND.EX P0, PT, RZ, UR5, PT, P0 ;  /* 0x00000005ff007c0c */ /* 0x000fda000bf05300 */
[----:B------:R-:W-:Y:S05]  /*0800*/  @!P0 BRA `(.L_x_6) ;  /* 0x0000000000208947 */ /* 0x000fea0003800000 */
[----:B------:R-:W0:Y:S02]  /*0810*/  LDC.64 R2, c[0x0][0x598] ;  /* 0x00016600ff027b82 */ /* 0x000e240000000a00 */
[----:B0-----:R-:W2:Y:S02]  /*0820*/  LDG.E.64 R2, desc[UR12][R2.64] ;  /* 0x0000000c02027981 */ /* 0x001ea4000c1e1b00 */
[----:B--2---:R-:W-:-:S04]  /*0830*/  ISETP.NE.U32.AND P0, PT, R2, RZ, PT ;  /* 0x000000ff0200720c */ /* 0x004fc80003f05070 */
[----:B------:R-:W-:-:S13]  /*0840*/  ISETP.NE.AND.EX P0, PT, R3, RZ, PT, P0 ;  /* 0x000000ff0300720c */ /* 0x000fda0003f05300 */
[----:B------:R-:W-:Y:S05]  /*0850*/  @!P0 BRA `(.L_x_6) ;  /* 0x00000000000c8947 */ /* 0x000fea0003800000 */
[----:B------:R-:W2:Y:S02]  /*0860*/  LD.E R2, desc[UR12][R2.64] ;  /* 0x0000000c02027980 */ /* 0x000ea4000c101900 */
[----:B--2---:R-:W-:Y:S01]  /*0870*/  R2UR UR16, R2 ;  /* 0x00000000021072ca */ /* 0x004fe200000e0000 */
[----:B------:R-:W-:-:S14]  /*0880*/  BRA `(.L_x_7) ;  /* 0x0000000000247947 */ /* 0x000fdc0003800000 */
.L_x_6:
[----:B------:R-:W-:Y:S02]  /*0890*/  ULDC.64 UR4, c[0x0][0x588] ;  /* 0x0001620000047ab9 */ /* 0x000fe40000000a00 */
[----:B------:R-:W-:-:S04]  /*08a0*/  ISETP.NE.U32.AND P0, PT, RZ, UR4, PT ;  /* 0x00000004ff007c0c */ /* 0x000fc8000bf05070 */
[----:B------:R-:W-:-:S13]  /*08b0*/  ISETP.NE.AND.EX P0, PT, RZ, UR5, PT, P0 ;  /* 0x00000005ff007c0c */ /* 0x000fda000bf05300 */
[----:B------:R-:W-:Y:S05]  /*08c0*/  @!P0 BRA `(.L_x_8) ;  /* 0x0000000000108947 */ /* 0x000fea0003800000 */
[----:B------:R-:W0:Y:S02]  /*08d0*/  LDC.64 R2, c[0x0][0x588] ;  /* 0x00016200ff027b82 */ /* 0x000e240000000a00 */
[----:B0-----:R-:W2:Y:S02]  /*08e0*/  LDG.E R2, desc[UR12][R2.64] ;  /* 0x0000000c02027981 */ /* 0x001ea4000c1e1900 */
[----:B--2---:R-:W-:Y:S01]  /*08f0*/  R2UR UR16, R2 ;  /* 0x00000000021072ca */ /* 0x004fe200000e0000 */
[----:B------:R-:W-:-:S14]  /*0900*/  BRA `(.L_x_7) ;  /* 0x0000000000047947 */ /* 0x000fdc0003800000 */
.L_x_8:
[----:B------:R-:W-:-:S05]  /*0910*/  ULDC UR16, c[0x0][0x580] ;  /* 0x0001600000107ab9 */ /* 0x000fca0000000800 */
.L_x_7:
[----:B------:R-:W-:Y:S02]  /*0920*/  ULDC.64 UR4, c[0x0][0x5a0] ;  /* 0x0001680000047ab9 */ /* 0x000fe40000000a00 */
        /* <DEDUP_REMOVED lines=11> */
.L_x_9:
        /* <DEDUP_REMOVED lines=8> */
.L_x_11:
[----:B------:R-:W-:-:S05]  /*0a60*/  ULDC UR17, c[0x0][0x584] ;  /* 0x0001610000117ab9 */ /* 0x000fca0000000800 */
.L_x_10:
[----:B------:R-:W-:Y:S01]  /*0a70*/  ULDC UR4, c[0x0][0x4c0] ;  /* 0x0001300000047ab9 */ /* 0x000fe20000000800 */
[----:B------:R-:W0:Y:S01]  /*0a80*/  S2R R10, SR_CTAID.Y ;  /* 0x00000000000a7919 */ /* 0x000e220000002600 */
[----:B------:R-:W-:Y:S01]  /*0a90*/  UIADD3 UR4, UR4, 0x7f, URZ ;  /* 0x0000007f04047890 */ /* 0x000fe2000fffe03f */
[----:B------:R-:W-:-:S03]  /*0aa0*/  ULDC UR23, c[0x0][0x4c4] ;  /* 0x0001310000177ab9 */ /* 0x000fc60000000800 */
[----:B------:R-:W-:Y:S01]  /*0ab0*/  USHF.R.S32.HI UR5, URZ, 0x1f, UR4 ;  /* 0x0000001f3f057899 */ /* 0x000fe20008011404 */
[----:B------:R-:W-:-:S03]  /*0ac0*/  IMAD.U32 R11, RZ, RZ, UR23 ;  /* 0x00000017ff0b7e24 */ /* 0x000fc6000f8e00ff */
[----:B------:R-:W-:Y:S02]  /*0ad0*/  ULEA.HI UR5, UR5, UR4, URZ, 0x7 ;  /* 0x0000000405057291 */ /* 0x000fe4000f8f383f */
[----:B------:R-:W-:Y:S01]  /*0ae0*/  IABS R11, R11 ;  /* 0x0000000b000b7213 */ /* 0x000fe20000000000 */
[----:B------:R-:W-:Y:S01]  /*0af0*/  UMOV UR4, URZ ;  /* 0x0000003f00047c82 */ /* 0x000fe20008000000 */
[----:B------:R-:W-:Y:S02]  /*0b00*/  USHF.R.S32.HI UR7, URZ, 0x7, UR5 ;  /* 0x000000073f077899 */ /* 0x000fe40008011405 */
[----:B------:R-:W-:-:S04]  /*0b10*/  R2UR UR15, R11 ;  /* 0x000000000b0f72ca */ /* 0x000fc800000e0000 */
[----:B------:R-:W-:-:S05]  /*0b20*/  IMAD.U32 R3, RZ, RZ, UR7 ;  /* 0x00000007ff037e24 */ /* 0x000fca000f8e00ff */
[-C--:B------:R-:W-:Y:S02]  /*0b30*/  IABS R0, R3.reuse ;  /* 0x0000000300007213 */ /* 0x080fe40000000000 */
[----:B------:R-:W-:Y:S02]  /*0b40*/  IABS R3, R3 ;  /* 0x0000000300037213 */ /* 0x000fe40000000000 */
[----:B------:R-:W-:-:S13]  /*0b50*/  R2UR UR11, R0 ;  /* 0x00000000000b72ca */ /* 0x000fda00000e0000 */
[----:B------:R-:W1:Y:S08]  /*0b60*/  I2F.RP R0, UR11 ;  /* 0x0000000b00007d06 */ /* 0x000e700008209400 */
[----:B-1----:R-:W1:Y:S02]  /*0b70*/  MUFU.RCP R0, R0 ;  /* 0x0000000000007308 */ /* 0x002e640000001000 */
[----:B-1----:R-:W-:Y:S01]  /*0b80*/  VIADD R2, R0, 0xffffffe ;  /* 0x0ffffffe00027836 */ /* 0x002fe20000000000 */
[----:B0-----:R-:W-:-:S04]  /*0b90*/  IABS R0, R10 ;  /* 0x0000000a00007213 */ /* 0x001fc80000000000 */
[----:B------:R-:W-:Y:S01]  /*0ba0*/  R2UR UR9, R0 ;  /* 0x00000000000972ca */ /* 0x000fe200000e0000 */
[----:B------:R-:W0:Y:S08]  /*0bb0*/  F2I.FTZ.U32.TRUNC.NTZ R2, R2 ;  /* 0x0000000200027305 */ /* 0x000e30000021f000 */
[----:B------:R-:W1:Y:S01]  /*0bc0*/  I2F.RP R0, UR15 ;  /* 0x0000000f00007d06 */ /* 0x000e620008209400 */
[----:B0-----:R-:W-:Y:S01]  /*0bd0*/  R2UR UR5, R2 ;  /* 0x00000000020572ca */ /* 0x001fe200000e0000 */
[----:B------:R-:W-:-:S06]  /*0be0*/  IMAD.MOV R2, RZ, RZ, -R3 ;  /* 0x000000ffff027224 */ /* 0x000fcc00078e0a03 */
[----:B-1----:R-:W0:Y:S06]  /*0bf0*/  MUFU.RCP R0, R0 ;  /* 0x0000000000007308 */ /* 0x002e2c0000001000 */
[----:B------:R-:W-:-:S04]  /*0c00*/  UIADD3 UR8, URZ, -UR5, URZ ;  /* 0x800000053f087290 */ /* 0x000fc8000fffe03f */
[----:B------:R-:W-:-:S04]  /*0c10*/  UIMAD UR8, UR8, UR11, URZ ;  /* 0x0000000b080872a4 */ /* 0x000fc8000f8e023f */
[----:B------:R-:W-:-:S03]  /*0c20*/  UIMAD.WIDE.U32 UR4, UR5, UR8, UR4 ;  /* 0x00000008050472a5 */ /* 0x000fc6000f8e0004 */
[----:B------:R-:W-:Y:S01]  /*0c30*/  R2UR UR8, R2 ;  /* 0x00000000020872ca */ /* 0x000fe200000e0000 */
[----:B------:R-:W-:Y:S01]  /*0c40*/  UIMAD.WIDE.U32 UR4, UR5, UR9, URZ ;  /* 0x00000009050472a5 */ /* 0x000fe2000f8e003f */
[----:B0-----:R-:W-:-:S06]  /*0c50*/  VIADD R2, R0, 0xffffffe ;  /* 0x0ffffffe00027836 */ /* 0x001fcc0000000000 */
[----:B------:R-:W0:Y:S05]  /*0c60*/  F2I.FTZ.U32.TRUNC.NTZ R2, R2 ;  /* 0x0000000200027305 */ /* 0x000e2a000021f000 */
[----:B------:R-:W-:-:S04]  /*0c70*/  UIMAD UR4, UR5, UR8, UR9 ;  /* 0x00000008050472a4 */ /* 0x000fc8000f8e0209 */
[----:B------:R-:W-:-:S11]  /*0c80*/  UISETP.GT.U32.AND UP1, UPT, UR11, UR4, UPT ;  /* 0x000000040b00728c */ /* 0x000fd6000bf24070 */
[----:B------:R-:W-:Y:S02]  /*0c90*/  @!UP1 UIADD3 UR4, UR4, -UR11, URZ ;  /* 0x8000000b04049290 */ /* 0x000fe4000fffe03f */
[----:B------:R-:W-:Y:S02]  /*0ca0*/  @!UP1 UIADD3 UR5, UR5, 0x1, URZ ;  /* 0x0000000105059890 */ /* 0x000fe4000fffe03f */
[----:B------:R-:W-:Y:S02]  /*0cb0*/  UISETP.GE.U32.AND UP0, UPT, UR4, UR11, UPT ;  /* 0x0000000b0400728c */ /* 0x000fe4000bf06070 */
[----:B------:R-:W-:-:S04]  /*0cc0*/  ULOP3.LUT UR4, UR22, UR7, URZ, 0x3c, !UPT ;  /* 0x0000000716047292 */ /* 0x000fc8000f8e3c3f */
[----:B------:R-:W-:-:S03]  /*0cd0*/  UISETP.GE.AND UP1, UPT, UR4, URZ, UPT ;  /* 0x0000003f0400728c */ /* 0x000fc6000bf26270 */
[----:B------:R-:W-:Y:S02]  /*0ce0*/  UMOV UR4, URZ ;  /* 0x0000003f00047c82 */ /* 0x000fe40008000000 */
[----:B------:R-:W-:Y:S02]  /*0cf0*/  @UP0 UIADD3 UR5, UR5, 0x1, URZ ;  /* 0x0000000105050890 */ /* 0x000fe4000fffe03f */
[----:B------:R-:W-:-:S05]  /*0d00*/  UISETP.NE.AND UP0, UPT, UR7, URZ, UPT ;  /* 0x0000003f0700728c */ /* 0x000fca000bf05270 */
[----:B------:R-:W-:Y:S01]  /*0d10*/  UMOV UR11, UR5 ;  /* 0x00000005000b7c82 */ /* 0x000fe20008000000 */
[----:B0-----:R-:W-:Y:S01]  /*0d20*/  R2UR UR5, R2 ;  /* 0x00000000020572ca */ /* 0x001fe200000e0000 */
[----:B------:R-:W-:-:S04]  /*0d30*/  @!UP1 UIADD3 UR11, -UR11, URZ, URZ ;  /* 0x0000003f0b0b9290 */ /* 0x000fc8000fffe13f */
[----:B------:R-:W-:-:S06]  /*0d40*/  @!UP0 ULOP3.LUT UR11, URZ, UR7, URZ, 0x33, !UPT ;  /* 0x000000073f0b8292 */ /* 0x000fcc000f8e333f */
[----:B------:R-:W-:Y:S02]  /*0d50*/  IMAD.U32 R0, RZ, RZ, UR11 ;  /* 0x0000000bff007e24 */ /* 0x000fe4000f8e00ff */
[----:B------:R-:W-:-:S03]  /*0d60*/  UIADD3 UR8, URZ, -UR5, URZ ;  /* 0x800000053f087290 */ /* 0x000fc6000fffe03f */
[----:B------:R-:W-:Y:S01]  /*0d70*/  IABS R0, R0 ;  /* 0x0000000000007213 */ /* 0x000fe20000000000 */
[----:B------:R-:W-:-:S03]  /*0d80*/  UIMAD UR8, UR8, UR15, URZ ;  /* 0x0000000f080872a4 */ /* 0x000fc6000f8e023f */
[----:B------:R-:W-:Y:S01]  /*0d90*/  R2UR UR9, R0 ;  /* 0x00000000000972ca */ /* 0x000fe200000e0000 */
[----:B------:R-:W-:-:S12]  /*0da0*/  UIMAD.WIDE.U32 UR4, UR5, UR8, UR4 ;  /* 0x00000008050472a5 */ /* 0x000fd8000f8e0004 */
[----:B------:R-:W-:-:S04]  /*0db0*/  UIMAD.WIDE.U32 UR4, UR5, UR9, URZ ;  /* 0x00000009050472a5 */ /* 0x000fc8000f8e003f */
[----:B------:R-:W-:-:S04]  /*0dc0*/  UIADD3 UR4, -UR5, URZ, URZ ;  /* 0x0000003f05047290 */ /* 0x000fc8000fffe13f */
[----:B------:R-:W-:-:S04]  /*0dd0*/  UIMAD UR4, UR15, UR4, UR9 ;  /* 0x000000040f0472a4 */ /* 0x000fc8000f8e0209 */
[----:B------:R-:W-:-:S11]  /*0de0*/  UISETP.GT.U32.AND UP1, UPT, UR15, UR4, UPT ;  /* 0x000000040f00728c */ /* 0x000fd6000bf24070 */
[----:B------:R-:W-:Y:S02]  /*0df0*/  @!UP1 UIADD3 UR4, UR4, -UR15, URZ ;  /* 0x8000000f04049290 */ /* 0x000fe4000fffe03f */
[----:B------:R-:W-:Y:S02]  /*0e00*/  @!UP1 UIADD3 UR5, UR5, 0x1, URZ ;  /* 0x0000000105059890 */ /* 0x000fe4000fffe03f */
[----:B------:R-:W-:Y:S02]  /*0e10*/  UISETP.GE.U32.AND UP0, UPT, UR4, UR15, UPT ;  /* 0x0000000f0400728c */ /* 0x000fe4000bf06070 */
[----:B------:R-:W-:-:S04]  /*0e20*/  ULOP3.LUT UR4, UR11, UR23, URZ, 0x3c, !UPT ;  /* 0x000000170b047292 */ /* 0x000fc8000f8e3c3f */
[----:B------:R-:W-:Y:S02]  /*0e30*/  UISETP.GE.AND UP1, UPT, UR4, URZ, UPT ;  /* 0x0000003f0400728c */ /* 0x000fe4000bf26270 */
[----:B------:R-:W-:-:S03]  /*0e40*/  UIADD3 UR4, -UR11, URZ, URZ ;  /* 0x0000003f0b047290 */ /* 0x000fc6000fffe13f */
[----:B------:R-:W-:Y:S02]  /*0e50*/  @UP0 UIADD3 UR5, UR5, 0x1, URZ ;  /* 0x0000000105050890 */ /* 0x000fe4000fffe03f */
[----:B------:R-:W-:Y:S02]  /*0e60*/  UISETP.NE.AND UP0, UPT, UR23, URZ, UPT ;  /* 0x0000003f1700728c */ /* 0x000fe4000bf05270 */
[----:B------:R-:W-:-:S03]  /*0e70*/  UIMAD UR22, UR7, UR4, UR22 ;  /* 0x00000004071672a4 */ /* 0x000fc6000f8e0216 */
[----:B------:R-:W-:Y:S02]  /*0e80*/  UMOV UR15, UR5 ;  /* 0x00000005000f7c82 */ /* 0x000fe40008000000 */
[----:B------:R-:W-:-:S04]  /*0e90*/  @!UP1 UIADD3 UR15, -UR15, URZ, URZ ;  /* 0x0000003f0f0f9290 */ /* 0x000fc8000fffe13f */
[----:B------:R-:W-:-:S04]  /*0ea0*/  @!UP0 ULOP3.LUT UR15, URZ, UR23, URZ, 0x33, !UPT ;  /* 0x000000173f0f8292 */ /* 0x000fc8000f8e333f */
[----:B------:R-:W-:-:S04]  /*0eb0*/  UIADD3 UR5, -UR15, URZ, URZ ;  /* 0x0000003f0f057290 */ /* 0x000fc8000fffe13f */
[----:B------:R-:W-:Y:S01]  /*0ec0*/  UIMAD UR23, UR23, UR5, UR11 ;  /* 0x00000005171772a4 */ /* 0x000fe2000f8e020b */
[----:B------:R-:W-:Y:S11]  /*0ed0*/  @!P1 BRA `(.L_x_12) ;  /* 0x00000000000c9947 */ /* 0x000ff60003800000 */
[----:B------:R-:W-:Y:S01]  /*0ee0*/  UCGABAR_WAIT ;  /* 0x0000000000007dc7 */ /* 0x000fe20008000000 */
[----:B------:R-:W-:Y:S01]  /*0ef0*/  CCTL.IVALL ;  /* 0x00000000ff00798f */ /* 0x000fe20002000000 */
[----:B------:R-:W-:Y:S05]  /*0f00*/  BRA `(.L_x_13) ;  /* 0x0000000000047947 */ /* 0x000fea0003800000 */
.L_x_12:
[----:B------:R-:W-:Y:S06]  /*0f10*/  BAR.SYNC.DEFER_BLOCKING 0x0 ;  /* 0x0000000000007b1d */ /* 0x000fec0000010000 */
.L_x_13:
[----:B------:R-:W-:Y:S01]  /*0f20*/  ULDC UR47, c[0x0][0x290] ;  /* 0x0000a400002f7ab9 */ /* 0x000fe20000000800 */
[----:B------:R-:W-:Y:S01]  /*0f30*/  ISETP.NE.AND P0, PT, RZ, UR10, PT ;  /* 0x0000000aff007c0c */ /* 0x000fe2000bf05270 */
[----:B------:R-:W-:-:S04]  /*0f40*/  UIADD3 UR4, UR47, 0x1f, URZ ;  /* 0x0000001f2f047890 */ /* 0x000fc8000fffe03f */
[----:B------:R-:W-:-:S04]  /*0f50*/  USHF.R.S32.HI UR5, URZ, 0x1f, UR4 ;  /* 0x0000001f3f057899 */ /* 0x000fc80008011404 */
[----:B------:R-:W-:-:S04]  /*0f60*/  ULEA.HI UR5, UR5, UR4, URZ, 0x5 ;  /* 0x0000000405057291 */ /* 0x000fc8000f8f283f */
[----:B------:R-:W-:Y:S01]  /*0f70*/  USHF.R.S32.HI UR44, URZ, 0x5, UR5 ;  /* 0x000000053f2c7899 */ /* 0x000fe20008011405 */
[----:B------:R-:W-:Y:S11]  /*0f80*/  @!P0 BRA `(.L_x_14) ;  /* 0x0000015c00948947 */ /* 0x000ff60003800000 */
[----:B------:R-:W-:-:S06]  /*0f90*/  UISETP.NE.AND UP0, UPT, UR10, 0x1, UPT ;  /* 0x000000010a00788c */ /* 0x000fcc000bf05270 */
[----:B------:R-:W-:-:S13]  /*0fa0*/  PLOP3.LUT P0, PT, PT, PT, UP0, 0x80, 0x0 ;  /* 0x000000000000781c */ /* 0x000fda0003f0f008 */
[----:B------:R-:W-:Y:S05]  /*0fb0*/  @P0 EXIT ;  /* 0x000000000000094d */ /* 0x000fea0003800000 */
[----:B------:R0:W-:Y:S01]  /*0fc0*/  STL [R1], RZ ;  /* 0x000000ff01007387 */ /* 0x0001e20000100800 */
[----:B------:R-:W-:Y:S01]  /*0fd0*/  UISETP.GE.AND UP0, UPT, UR47, 0x1, UPT ;  /* 0x000000012f00788c */ /* 0x000fe2000bf06270 */
[----:B------:R-:W-:Y:S01]  /*0fe0*/  CS2R R86, SRZ ;  /* 0x0000000000567805 */ /* 0x000fe2000001ff00 */
[----:B------:R-:W-:Y:S01]  /*0ff0*/  UMOV UR4, URZ ;  /* 0x0000003f00047c82 */ /* 0x000fe20008000000 */
[----:B------:R0:W-:Y:S01]  /*1000*/  STL [R1+0x4], RZ ;  /* 0x000004ff01007387 */ /* 0x0001e20000100800 */
[----:B------:R-:W-:Y:S02]  /*1010*/  CS2R R152, SRZ ;  /* 0x0000000000987805 */ /* 0x000fe4000001ff00 */
[----:B------:R-:W-:Y:S02]  /*1020*/  CS2R R154, SRZ ;  /* 0x00000000009a7805 */ /* 0x000fe4000001ff00 */
[----:B------:R-:W-:Y:S01]  /*1030*/  PLOP3.LUT P0, PT, PT, PT, UP0, 0x80, 0x0 ;  /* 0x000000000000781c */ /* 0x000fe20003f0f008 */
[----:B------:R0:W-:Y:S01]  /*1040*/  STL [R1+0x8], RZ ;  /* 0x000008ff01007387 */ /* 0x0001e20000100800 */
[----:B------:R-:W-:-:S02]  /*1050*/  CS2R R156, SRZ ;  /* 0x00000000009c7805 */ /* 0x000fc4000001ff00 */
[----:B------:R-:W-:Y:S02]  /*1060*/  CS2R R158, SRZ ;  /* 0x00000000009e7805 */ /* 0x000fe4000001ff00 */
[----:B------:R-:W-:Y:S01]  /*1070*/  CS2R R160, SRZ ;  /* 0x0000000000a07805 */ /* 0x000fe2000001ff00 */
[----:B------:R0:W-:Y:S01]  /*1080*/  STL [R1+0xc], RZ ;  /* 0x00000cff01007387 */ /* 0x0001e20000100800 */
[----:B------:R-:W-:Y:S02]  /*1090*/  CS2R R162, SRZ ;  /* 0x0000000000a27805 */ /* 0x000fe4000001ff00 */
[----:B------:R-:W-:Y:S02]  /*10a0*/  CS2R R164, SRZ ;  /* 0x0000000000a47805 */ /* 0x000fe4000001ff00 */
[----:B------:R-:W-:Y:S01]  /*10b0*/  CS2R R166, SRZ ;  /* 0x0000000000a67805 */ /* 0x000fe2000001ff00 */
        /* <DEDUP_REMOVED lines=116> */
[----:B------:R0:W-:Y:S04]  /*1800*/  STL [R1+0x84], RZ ;  /* 0x000084ff01007387 */ /* 0x0001e80000100800 */
        /* <DEDUP_REMOVED lines=29> */
[----:B------:R0:W-:Y:S01]  /*19e0*/  STL [R1+0xfc], RZ ;  /* 0x0000fcff01007387 */ /* 0x0001e20000100800 */
[----:B------:R-:W-:Y:S05]  /*19f0*/  @!P0 BRA `(.L_x_15) ;  /* 0x0000000c00f48947 */ /* 0x000fea0003800000 */
[----:B------:R-:W-:-:S04]  /*1a00*/  ULOP3.LUT UR4, UR14, 0x1, URZ, 0xfc, !UPT ;  /* 0x000000010e047892 */ /* 0x000fc8000f8efc3f */
[----:B------:R-:W-:-:S06]  /*1a10*/  UISETP.NE.AND UP0, UPT, UR4, 0x3, UPT ;  /* 0x000000030400788c */ /* 0x000fcc000bf05270 */
[----:B------:R-:W-:-:S13]  /*1a20*/  PLOP3.LUT P1, PT, PT, PT, UP0, 0x80, 0x0 ;  /* 0x000000000000781c */ /* 0x000fda0003f2f008 */
[----:B------:R-:W-:Y:S05]  /*1a30*/  @!P1 BRA `(.L_x_16) ;  /* 0x0000000000049947 */ /* 0x000fea0003800000 */
[----:B------:R-:W-:Y:S01]  /*1a40*/  BPT.TRAP 0x1 ;  /* 0x000000040000795c */ /* 0x000fe20000300000 */
.L_x_16:
[----:B------:R-:W1:Y:S01]  /*1a50*/  S2UR UR5, SR_CgaCtaId ;  /* 0x00000000000579c3 */ /* 0x000e620000008800 */
[----:B------:R-:W-:Y:S01]  /*1a60*/  SHF.L.U32 R0, RZ, 0x1f, RZ ;  /* 0x0000001fff007819 */ /* 0x000fe200000006ff */
[----:B------:R-:W-:Y:S02]  /*1a70*/  UMOV UR4, 0x400 ;  /* 0x0000040000047882 */ /* 0x000fe40000000000 */
[----:B-1----:R-:W-:-:S12]  /*1a80*/  ULEA UR6, UR5, UR4, 0x18 ;  /* 0x0000000405067291 */ /* 0x002fd8000f8ec03f */
.L_x_17:
[----:B-1----:R-:W-:-:S04]  /*1a90*/  IMAD.U32 R3, RZ, RZ, UR6 ;  /* 0x00000006ff037e24 */ /* 0x002fc8000f8e00ff */
[----:B------:R1:W2:Y:S03]  /*1aa0*/  SYNCS.PHASECHK.TRANS64.TRYWAIT P1, [R3+URZ+0x36000], R0 ;  /* 0x03600000030075a7 */ /* 0x0002a6000802017f */
[----:B--2---:R-:W-:Y:S05]  /*1ab0*/  @!P1 NANOSLEEP.SYNCS 0x989680 ;  /* 0x009896800000995d */ /* 0x004fea0003900000 */
[----:B------:R-:W2:Y:S02]  /*1ac0*/  @!P1 SYNCS.PHASECHK.TRANS64 P1, [R3+URZ+0x36000], R0 ;  /* 0x03600000030095a7 */ /* 0x000ea4000802007f */
[----:B--2---:R-:W-:Y:S05]  /*1ad0*/  @!P1 BRA `(.L_x_17) ;  /* 0xfffffffc00ec9947 */ /* 0x004fea000383ffff */
[----:B------:R-:W-:Y:S01]  /*1ae0*/  UIADD3 UR4, UR6, 0x24000, URZ ;  /* 0x0002400006047890 */ /* 0x000fe2000fffe03f */
[----:B------:R-:W-:Y:S01]  /*1af0*/  WARPGROUP.ARRIVE ;  /* 0x00000000000079c5 */ /* 0x000fe20000000000 */
[----:B------:R-:W-:Y:S02]  /*1b00*/  UMOV UR7, 0x40000040 ;  /* 0x4000004000077882 */ /* 0x000fe40000000000 */
[----:B------:R-:W-:Y:S02]  /*1b10*/  USHF.R.U32.HI UR5, URZ, 0x4, UR4 ;  /* 0x000000043f057899 */ /* 0x000fe40008011604 */
[----:B------:R-:W-:Y:S02]  /*1b20*/  USHF.R.U32.HI UR4, URZ, 0x4, UR6 ;  /* 0x000000043f047899 */ /* 0x000fe40008011606 */
[----:B------:R-:W-:Y:S02]  /*1b30*/  ULOP3.LUT UR5, UR5, 0x3fff, URZ, 0xc0, !UPT ;  /* 0x00003fff05057892 */ /* 0x000fe4000f8ec03f */
[----:B------:R-:W-:-:S02]  /*1b40*/  ULOP3.LUT UR8, UR4, 0x3fff, URZ, 0xc0, !UPT ;  /* 0x00003fff04087892 */ /* 0x000fc4000f8ec03f */
[----:B------:R-:W-:-:S03]  /*1b50*/  ULOP3.LUT UR9, UR5, 0x1000000, URZ, 0xfc, !UPT ;  /* 0x0100000005097892 */ /* 0x000fc6000f8efc3f */
[----:B------:R-:W-:Y:S02]  /*1b60*/  UMOV UR5, 0x40000040 ;  /* 0x4000004000057882 */ /* 0x000fe40000000000 */
[----:B------:R-:W-:Y:S02]  /*1b70*/  UMOV UR4, UR8 ;  /* 0x0000000800047c82 */ /* 0x000fe40008000000 */
[----:B------:R-:W-:Y:S02]  /*1b80*/  UMOV UR6, UR9 ;  /* 0x0000000900067c82 */ /* 0x000fe40008000000 */
[----:B------:R-:W-:Y:S01]  /*1b90*/  HGMMA.64x128x16.F32.BF16 R72, gdesc[UR4].tnspA.tnspB, RZ, !UPT, gsb0 ;  /* 0x61e00000044879f0 */ /* 0x000fe2000c0018ff */
[----:B------:R-:W-:Y:S01]  /*1ba0*/  UIADD3 UR4, UR8, 0x100, URZ ;  /* 0x0000010008047890 */ /* 0x000fe2000fffe03f */
[----:B------:R-:W-:Y:S01]  /*1bb0*/  UMOV UR5, 0x40000040 ;  /* 0x4000004000057882 */ /* 0x000fe20000000000 */
[----:B------:R-:W-:Y:S02]  /*1bc0*/  WARPGROUP.DEPBAR.LE gsb0, 0x0 ;  /* 0x00008000000079c5 */ /* 0x000fe40000010000 */
[----:B------:R-:W-:Y:S01]  /*1bd0*/  WARPGROUP.ARRIVE ;  /* 0x00000000000079c5 */ /* 0x000fe20000000000 */
[----:B------:R-:W-:-:S02]  /*1be0*/  IMAD.MOV.U32 R52, RZ, RZ, R88 ;  /* 0x000000ffff347224 */ /* 0x000fc400078e0058 */
[----:B------:R-:W-:Y:S02]  /*1bf0*/  IMAD.MOV.U32 R51, RZ, RZ, R89 ;  /* 0x000000ffff337224 */ /* 0x000fe400078e0059 */
[----:B------:R-:W-:Y:S02]  /*1c00*/  IMAD.MOV.U32 R50, RZ, RZ, R90 ;  /* 0x000000ffff327224 */ /* 0x000fe400078e005a */
[----:B------:R-:W-:Y:S01]  /*1c10*/  HGMMA.64x128x16.F32.BF16 R152, gdesc[UR4].tnspA.tnspB, RZ, !UPT, gsb0 ;  /* 0x61e00000049879f0 */ /* 0x000fe2000c0018ff */
[----:B------:R-:W-:Y:S01]  /*1c20*/  UIADD3 UR4, UR8, 0x200, URZ ;  /* 0x0000020008047890 */ /* 0x000fe2000fffe03f */
[----:B------:R-:W-:Y:S01]  /*1c30*/  IMAD.MOV.U32 R49, RZ, RZ, R91 ;  /* 0x000000ffff317224 */ /* 0x000fe200078e005b */
[----:B------:R-:W-:Y:S01]  /*1c40*/  UMOV UR5, 0x40000040 ;  /* 0x4000004000057882 */ /* 0x000fe20000000000 */
[----:B------:R-:W-:Y:S02]  /*1c50*/  IMAD.MOV.U32 R48, RZ, RZ, R92 ;  /* 0x000000ffff307224 */ /* 0x000fe400078e005c */
[----:B------:R-:W-:-:S02]  /*1c60*/  IMAD.MOV.U32 R47, RZ, RZ, R93 ;  /* 0x000000ffff2f7224 */ /* 0x000fc400078e005d */
[----:B------:R-:W-:Y:S02]  /*1c70*/  IMAD.MOV.U32 R46, RZ, RZ, R94 ;  /* 0x000000ffff2e7224 */ /* 0x000fe400078e005e */
[----:B------:R-:W-:Y:S02]  /*1c80*/  IMAD.MOV.U32 R45, RZ, RZ, R95 ;  /* 0x000000ffff2d7224 */ /* 0x000fe400078e005f */
[----:B------:R-:W-:Y:S02]  /*1c90*/  IMAD.MOV.U32 R44, RZ, RZ, R96 ;  /* 0x000000ffff2c7224 */ /* 0x000fe400078e0060 */
[----:B------:R-:W-:Y:S02]  /*1ca0*/  IMAD.MOV.U32 R43, RZ, RZ, R97 ;  /* 0x000000ffff2b7224 */ /* 0x000fe400078e0061 */
        /* <DEDUP_REMOVED lines=35> */
[----:B-1----:R-:W-:Y:S02]  /*1ee0*/  IMAD.MOV.U32 R3, RZ, RZ, R133 ;  /* 0x000000ffff037224 */ /* 0x002fe400078e0085 */
        /* <DEDUP_REMOVED lines=22> */
[----:B------:R-:W-:Y:S01]  /*2050*/  IMAD.MOV.U32 R220, RZ, RZ, R36 ;  /* 0x000000ffffdc7224 */ /* 0x000fe200078e0024 */
[----:B------:R-:W-:Y:S02]  /*2060*/  WARPGROUP.DEPBAR.LE gsb0, 0x0 ;  /* 0x00008000000079c5 */ /* 0x000fe40000010000 */
[----:B------:R-:W-:Y:S01]  /*2070*/  WARPGROUP.ARRIVE ;  /* 0x00000000000079c5 */ /* 0x000fe20000000000 */
[----:B------:R1:W-:Y:S01]  /*2080*/  STL.64 [R1+0x168], R214 ;  /* 0x000168d601007387 */ /* 0x0003e20000100a00 */
[----:B------:R-:W-:Y:S02]  /*2090*/  IMAD.MOV.U32 R221, RZ, RZ, R35 ;  /* 0x000000ffffdd7224 */ /* 0x000fe400078e0023 */
[----:B------:R-:W-:Y:S01]  /*20a0*/  IMAD.MOV.U32 R222, RZ, RZ, R34 ;  /* 0x000000ffffde7224 */ /* 0x000fe200078e0022 */
[----:B------:R2:W-:Y:S01]  /*20b0*/  STL.64 [R1+0x160], R212 ;  /* 0x000160d401007387 */ /* 0x0005e20000100a00 */
[----:B------:R-:W-:Y:S01]  /*20c0*/  HGMMA.64x128x16.F32.BF16 R88, gdesc[UR4].tnspA.tnspB, RZ, !UPT, gsb0 ;  /* 0x61e00000045879f0 */ /* 0x000fe2000c0018ff */
[----:B------:R-:W-:Y:S01]  /*20d0*/  UIADD3 UR4, UR8, 0x300, URZ ;  /* 0x0000030008047890 */ /* 0x000fe2000fffe03f */
[----:B------:R-:W-:Y:S01]  /*20e0*/  IMAD.MOV.U32 R223, RZ, RZ, R33 ;  /* 0x000000ffffdf7224 */ /* 0x000fe200078e0021 */
[----:B------:R3:W-:Y:S01]  /*20f0*/  STL.64 [R1+0x158], R210 ;  /* 0x000158d201007387 */ /* 0x0007e20000100a00 */
[----:B------:R-:W-:Y:S01]  /*2100*/  IMAD.MOV.U32 R224, RZ, RZ, R32 ;  /* 0x000000ffffe07224 */ /* 0x000fe200078e0020 */
[----:B------:R-:W-:Y:S01]  /*2110*/  UMOV UR5, 0x40000040 ;  /* 0x4000004000057882 */ /* 0x000fe20000000000 */
[----:B------:R-:W-:Y:S01]  /*2120*/  IMAD.MOV.U32 R225, RZ, RZ, R31 ;  /* 0x000000ffffe17224 */ /* 0x000fe200078e001f */
[----:B------:R4:W-:Y:S01]  /*2130*/  STL.64 [R1+0x150], R208 ;  /* 0x000150d001007387 */ /* 0x0009e20000100a00 */
[----:B-1----:R-:W-:-:S02]  /*2140*/  IMAD.MOV.U32 R214, RZ, RZ, R42 ;  /* 0x000000ffffd67224 */ /* 0x002fc400078e002a */
[----:B------:R-:W-:Y:S01]  /*2150*/  IMAD.MOV.U32 R215, RZ, RZ, R41 ;  /* 0x000000ffffd77224 */ /* 0x000fe200078e0029 */
[----:B------:R1:W-:Y:S01]  /*2160*/  STL.64 [R1+0x148], R206 ;  /* 0x000148ce01007387 */ /* 0x0003e20000100a00 */
[----:B--2---:R-:W-:Y:S02]  /*2170*/  IMAD.MOV.U32 R212, RZ, RZ, R44 ;  /* 0x000000ffffd47224 */ /* 0x004fe400078e002c */
[----:B------:R-:W-:Y:S01]  /*2180*/  IMAD.MOV.U32 R213, RZ, RZ, R43 ;  /* 0x000000ffffd57224 */ /* 0x000fe200078e002b */
[----:B------:R2:W-:Y:S01]  /*2190*/  STL.64 [R1+0x140], R204 ;  /* 0x000140cc01007387 */ /* 0x0005e20000100a00 */
[----:B---3--:R-:W-:Y:S02]  /*21a0*/  IMAD.MOV.U32 R210, RZ, RZ, R46 ;  /* 0x000000ffffd27224 */ /* 0x008fe400078e002e */
[----:B------:R-:W-:Y:S01]  /*21b0*/  IMAD.MOV.U32 R211, RZ, RZ, R45 ;  /* 0x000000ffffd37224 */ /* 0x000fe200078e002d */
[----:B------:R3:W-:Y:S01]  /*21c0*/  STL.64 [R1+0x138], R202 ;  /* 0x000138ca01007387 */ /* 0x0007e20000100a00 */
[----:B----4-:R-:W-:-:S02]  /*21d0*/  IMAD.MOV.U32 R208, RZ, RZ, R48 ;  /* 0x000000ffffd07224 */ /* 0x010fc400078e0030 */
[----:B------:R-:W-:Y:S01]  /*21e0*/  IMAD.MOV.U32 R209, RZ, RZ, R47 ;  /* 0x000000ffffd17224 */ /* 0x000fe200078e002f */
[----:B------:R4:W-:Y:S01]  /*21f0*/  STL.64 [R1+0x130], R200 ;  /* 0x000130c801007387 */ /* 0x0009e20000100a00 */
[----:B-1----:R-:W-:Y:S02]  /*2200*/  IMAD.MOV.U32 R206, RZ, RZ, R50 ;  /* 0x000000ffffce7224 */ /* 0x002fe400078e0032 */
[----:B------:R-:W-:Y:S01]  /*2210*/  IMAD.MOV.U32 R207, RZ, RZ, R49 ;  /* 0x000000ffffcf7224 */ /* 0x000fe200078e0031 */
[----:B------:R1:W-:Y:S01]  /*2220*/  STL.64 [R1+0x128], R198 ;  /* 0x000128c601007387 */ /* 0x0003e20000100a00 */
[----:B--2---:R-:W-:Y:S02]  /*2230*/  IMAD.MOV.U32 R204, RZ, RZ, R52 ;  /* 0x000000ffffcc7224 */ /* 0x004fe400078e0034 */
[----:B------:R-:W-:Y:S01]  /*2240*/  IMAD.MOV.U32 R205, RZ, RZ, R51 ;  /* 0x000000ffffcd7224 */ /* 0x000fe200078e0033 */
[----:B------:R2:W-:Y:S01]  /*2250*/  STL.64 [R1+0x120], R196 ;  /* 0x000120c401007387 */ /* 0x0005e20000100a00 */
[----:B---3--:R-:W-:-:S02]  /*2260*/  IMAD.MOV.U32 R202, RZ, RZ, R54 ;  /* 0x000000ffffca7224 */ /* 0x008fc400078e0036 */
[----:B------:R-:W-:Y:S01]  /*2270*/  IMAD.MOV.U32 R203, RZ, RZ, R53 ;  /* 0x000000ffffcb7224 */ /* 0x000fe200078e0035 */
[----:B------:R3:W-:Y:S01]  /*2280*/  STL.64 [R1+0x118], R194 ;  /* 0x000118c201007387 */ /* 0x0007e20000100a00 */
[----:B----4-:R-:W-:Y:S02]  /*2290*/  IMAD.MOV.U32 R200, RZ, RZ, R56 ;  /* 0x000000ffffc87224 */ /* 0x010fe400078e0038 */
[----:B------:R-:W-:Y:S01]  /*22a0*/  IMAD.MOV.U32 R201, RZ, RZ, R55 ;  /* 0x000000ffffc97224 */ /* 0x000fe200078e0037 */
[----:B------:R4:W-:Y:S01]  /*22b0*/  STL.64 [R1+0x110], R192 ;  /* 0x000110c001007387 */ /* 0x0009e20000100a00 */
[----:B-1----:R-:W-:Y:S02]  /*22c0*/  IMAD.MOV.U32 R198, RZ, RZ, R58 ;  /* 0x000000ffffc67224 */ /* 0x002fe400078e003a */
[----:B------:R-:W-:Y:S01]  /*22d0*/  IMAD.MOV.U32 R199, RZ, RZ, R57 ;  /* 0x000000ffffc77224 */ /* 0x000fe200078e0039 */
[----:B------:R1:W-:Y:S01]  /*22e0*/  STL.64 [R1+0x108], R190 ;  /* 0x000108be01007387 */ /* 0x0003e20000100a00 */
[----:B--2---:R-:W-:-:S02]  /*22f0*/  IMAD.MOV.U32 R196, RZ, RZ, R60 ;  /* 0x000000ffffc47224 */ /* 0x004fc400078e003c */
[----:B------:R-:W-:Y:S01]  /*2300*/  IMAD.MOV.U32 R197, RZ, RZ, R59 ;  /* 0x000000ffffc57224 */ /* 0x000fe200078e003b */
[----:B------:R2:W-:Y:S01]  /*2310*/  STL.64 [R1+0x100], R188 ;  /* 0x000100bc01007387 */ /* 0x0005e20000100a00 */
[----:B---3--:R-:W-:Y:S02]  /*2320*/  IMAD.MOV.U32 R194, RZ, RZ, R62 ;  /* 0x000000ffffc27224 */ /* 0x008fe400078e003e */
[----:B------:R-:W-:Y:S02]  /*2330*/  IMAD.MOV.U32 R195, RZ, RZ, R61 ;  /* 0x000000ffffc37224 */ /* 0x000fe400078e003d */
[----:B----4-:R-:W-:Y:S02]  /*2340*/  IMAD.MOV.U32 R192, RZ, RZ, R64 ;  /* 0x000000ffffc07224 */ /* 0x010fe400078e0040 */
[----:B------:R-:W-:Y:S02]  /*2350*/  IMAD.MOV.U32 R193, RZ, RZ, R63 ;  /* 0x000000ffffc17224 */ /* 0x000fe400078e003f */
[----:B-1----:R-:W-:-:S02]  /*2360*/  IMAD.MOV.U32 R190, RZ, RZ, R66 ;  /* 0x000000ffffbe7224 */ /* 0x002fc400078e0042 */
[----:B------:R-:W-:Y:S02]  /*2370*/  IMAD.MOV.U32 R191, RZ, RZ, R65 ;  /* 0x000000ffffbf7224 */ /* 0x000fe400078e0041 */
[----:B--2---:R-:W-:Y:S02]  /*2380*/  IMAD.MOV.U32 R188, RZ, RZ, R68 ;  /* 0x000000ffffbc7224 */ /* 0x004fe400078e0044 */
        /* <DEDUP_REMOVED lines=26> */
[----:B------:R-:W-:Y:S01]  /*2530*/  IMAD.MOV.U32 R251, RZ, RZ, R0 ;  /* 0x000000fffffb7224 */ /* 0x000fe200078e0000 */
[----:B------:R-:W-:Y:S02]  /*2540*/  WARPGROUP.DEPBAR.LE gsb0, 0x0 ;  /* 0x00008000000079c5 */ /* 0x000fe40000010000 */
[----:B------:R-:W-:-:S06]  /*2550*/  WARPGROUP.ARRIVE ;  /* 0x00000000000079c5 */ /* 0x000fcc0000000000 */
[----:B------:R-:W-:Y:S01]  /*2560*/  HGMMA.64x128x16.F32.BF16 R24, gdesc[UR4].tnspA.tnspB, RZ, !UPT, gsb0 ;  /* 0x61e00000041879f0 */ /* 0x000fe2000c0018ff */
[----:B------:R-:W-:Y:S02]  /*2570*/  UIADD3 UR4, UR8, 0x80, URZ ;  /* 0x0000008008047890 */ /* 0x000fe4000fffe03f */
[----:B------:R-:W-:Y:S01]  /*2580*/  UIADD3 UR6, UR9, 0x80, URZ ;  /* 0x0000008009067890 */ /* 0x000fe2000fffe03f */
[----:B------:R-:W-:Y:S01]  /*2590*/  UMOV UR5, 0x40000040 ;  /* 0x4000004000057882 */ /* 0x000fe20000000000 */
[----:B------:R-:W-:Y:S01]  /*25a0*/  UMOV UR7, 0x40000040 ;  /* 0x4000004000077882 */ /* 0x000fe20000000000 */
[----:B------:R-:W-:Y:S02]  /*25b0*/  WARPGROUP.DEPBAR.LE gsb0, 0x0 ;  /* 0x00008000000079c5 */ /* 0x000fe40000010000 */
[----:B------:R-:W-:-:S06]  /*25c0*/  WARPGROUP.ARRIVE ;  /* 0x00000000000079c5 */ /* 0x000fcc0000000000 */
[----:B------:R-:W-:Y:S03]  /*25d0*/  HGMMA.64x128x16.F32.BF16 R188, gdesc[UR4].tnspA.tnspB, R188, gsb0 ;  /* 0x61e0000004bc79f0 */ /* 0x000fe600080018bc */
[----:B------:R-:W-:Y:S02]  /*25e0*/  WARPGROUP.DEPBAR.LE gsb0, 0x0 ;  /* 0x00008000000079c5 */ /* 0x000fe40000010000 */
[----:B------:R-:W-:Y:S04]  /*25f0*/  STL.64 [R1], R188 ;  /* 0x000000bc01007387 */ /* 0x000fe80000100a00 */
[----:B------:R-:W-:Y:S04]  /*2600*/  STL.64 [R1+0x8], R190 ;  /* 0x000008be01007387 */ /* 0x000fe80000100a00 */
        /* <DEDUP_REMOVED lines=11> */
[----:B------:R1:W-:Y:S04]  /*26c0*/  STL.64 [R1+0x68], R214 ;  /* 0x000068d601007387 */ /* 0x0003e80000100a00 */
        /* <DEDUP_REMOVED lines=18> */
[----:B-1----:R-:W3:Y:S04]  /*27f0*/  LDL.LU.64 R214, [R1+0x168] ;  /* 0x0001680001d67983 */ /* 0x002ee80000300a00 */
[----:B------:R-:W3:Y:S04]  /*2800*/  LDL.LU.64 R212, [R1+0x160] ;  /* 0x0001600001d47983 */ /* 0x000ee80000300a00 */
        /* <DEDUP_REMOVED lines=11> */
[----:B------:R-:W3:Y:S01]  /*28c0*/  LDL.LU.64 R188, [R1+0x100] ;  /* 0x0001000001bc7983 */ /* 0x000ee20000300a00 */
[----:B------:R-:W-:Y:S01]  /*28d0*/  UIADD3 UR4, UR8, 0x180, URZ ;  /* 0x0000018008047890 */ /* 0x000fe2000fffe03f */
[----:B------:R-:W-:Y:S01]  /*28e0*/  UMOV UR5, 0x40000040 ;  /* 0x4000004000057882 */ /* 0x000fe20000000000 */
[----:B---3--:R-:W-:-:S07]  /*28f0*/  WARPGROUP.ARRIVE ;  /* 0x00000000000079c5 */ /* 0x008fce0000000000 */
[----:B------:R-:W-:Y:S01]  /*2900*/  HGMMA.64x128x16.F32.BF16 R152, gdesc[UR4].tnspA.tnspB, R152, gsb0 ;  /* 0x61e00000049879f0 */ /* 0x000fe20008001898 */
[----:B------:R-:W-:Y:S01]  /*2910*/  UIADD3 UR4, UR8, 0x280, URZ ;  /* 0x0000028008047890 */ /* 0x000fe2000fffe03f */
[----:B------:R-:W-:Y:S01]  /*2920*/  UMOV UR5, 0x40000040 ;  /* 0x4000004000057882 */ /* 0x000fe20000000000 */
[----:B------:R-:W-:Y:S02]  /*2930*/  WARPGROUP.DEPBAR.LE gsb0, 0x0 ;  /* 0x00008000000079c5 */ /* 0x000fe40000010000 */
[----:B------:R-:W-:-:S07]  /*2940*/  WARPGROUP.ARRIVE ;  /* 0x00000000000079c5 */ /* 0x000fce0000000000 */
[----:B------:R-:W-:Y:S01]  /*2950*/  HGMMA.64x128x16.F32.BF16 R88, gdesc[UR4].tnspA.tnspB, R88, gsb0 ;  /* 0x61e00000045879f0 */ /* 0x000fe20008001858 */
[----:B------:R-:W-:Y:S01]  /*2960*/  UIADD3 UR4, UR8, 0x380, URZ ;  /* 0x0000038008047890 */ /* 0x000fe2000fffe03f */
[----:B------:R-:W-:Y:S01]  /*2970*/  UMOV UR5, 0x40000040 ;  /* 0x4000004000057882 */ /* 0x000fe20000000000 */
[----:B------:R-:W-:Y:S02]  /*2980*/  WARPGROUP.DEPBAR.LE gsb0, 0x0 ;  /* 0x00008000000079c5 */ /* 0x000fe40000010000 */
[----:B------:R-:W-:-:S07]  /*2990*/  WARPGROUP.ARRIVE ;  /* 0x00000000000079c5 */ /* 0x000fce0000000000 */
[----:B------:R-:W-:Y:S01]  /*29a0*/  HGMMA.64x128x16.F32.BF16 R24, gdesc[UR4].tnspA.tnspB, R24, gsb0 ;  /* 0x61e00000041879f0 */ /* 0x000fe20008001818 */
[----:B--2---:R-:W-:Y:S02]  /*29b0*/  UMOV UR4, 0x1 ;  /* 0x0000000100047882 */ /* 0x004fe40000000000 */
[----:B------:R-:W-:-:S03]  /*29c0*/  WARPGROUP.DEPBAR.LE gsb0, 0x0 ;  /* 0x00008000000079c5 */ /* 0x000fc60000010000 */
.L_x_15:
[----:B------:R-:W-:-:S04]  /*29d0*/  UISETP.LT.AND UP0, UPT, UR44, 0x1, UPT ;  /* 0x000000012c00788c */ /* 0x000fc8000bf01270 */
[----:B------:R-:W-:-:S04]  /*29e0*/  USEL UR5, UR44, 0x1, UP0 ;  /* 0x000000012c057887 */ /* 0x000fc80008000000 */
[----:B------:R-:W-:-:S04]  /*29f0*/  UIADD3 UR44, -UR5, UR44, URZ ;  /* 0x0000002c052c7290 */ /* 0x000fc8000fffe13f */
[----:B------:R-:W-:-:S06]  /*2a00*/  UISETP.GE.AND UP0, UPT, UR44, 0x1, UPT ;  /* 0x000000012c00788c */ /* 0x000fcc000bf06270 */
[----:B------:R-:W-:-:S13]  /*2a10*/  PLOP3.LUT P1, PT, PT, PT, UP0, 0x80, 0x0 ;  /* 0x000000000000781c */ /* 0x000fda0003f2f008 */
[----:B------:R-:W-:Y:S05]  /*2a20*/  @!P1 BRA `(.L_x_18) ;  /* 0x00000014008c9947 */ /* 0x000fea0003800000 */
[----:B------:R-:W-:Y:S01]  /*2a30*/  IMAD.MOV.U32 R4, RZ, RZ, RZ ;  /* 0x000000ffff047224 */ /* 0x000fe200078e00ff */
[----:B------:R-:W-:Y:S01]  /*2a40*/  ULOP3.LUT UR19, UR14, 0x1, URZ, 0xfc, !UPT ;  /* 0x000000010e137892 */ /* 0x000fe2000f8efc3f */
[----:B------:R-:W-:Y:S01]  /*2a50*/  IMAD.U32 R3, RZ, RZ, UR44 ;  /* 0x0000002cff037e24 */ /* 0x000fe2000f8e00ff */
[----:B------:R-:W-:Y:S01]  /*2a60*/  UISETP.NE.U32.AND UP0, UPT, UR4, URZ, UPT ;  /* 0x0000003f0400728c */ /* 0x000fe2000bf05070 */
[----:B------:R-:W-:-:S10]  /*2a70*/  UMOV UR5, URZ ;  /* 0x0000003f00057c82 */ /* 0x000fd40008000000 */
.L_x_23:
[----:B------:R-:W-:-:S06]  /*2a80*/  UISETP.NE.AND UP1, UPT, UR19, 0x3, UPT ;  /* 0x000000031300788c */ /* 0x000fcc000bf25270 */
[----:B------:R-:W-:-:S13]  /*2a90*/  PLOP3.LUT P2, PT, PT, PT, UP1, 0x80, 0x0 ;  /* 0x000000000000781c */ /* 0x000fda0003f4f018 */
[----:B------:R-:W-:Y:S05]  /*2aa0*/  @!P2 BRA `(.L_x_19) ;  /* 0x000000000004a947 */ /* 0x000fea0003800000 */
[----:B------:R-:W-:Y:S01]  /*2ab0*/  BPT.TRAP 0x1 ;  /* 0x000000040000795c */ /* 0x000fe20000300000 */
.L_x_19:
[----:B------:R-:W1:Y:S01]  /*2ac0*/  S2UR UR7, SR_CgaCtaId ;  /* 0x00000000000779c3 */ /* 0x000e620000008800 */
[----:B------:R-:W-:Y:S01]  /*2ad0*/  UMOV UR6, 0x400 ;  /* 0x0000040000067882 */ /* 0x000fe20000000000 */
[----:B------:R-:W-:Y:S01]  /*2ae0*/  SHF.L.U32 R2, R4, 0x1f, RZ ;  /* 0x0000001f04027819 */ /* 0x000fe200000006ff */
[----:B-1----:R-:W-:-:S04]  /*2af0*/  ULEA UR6, UR7, UR6, 0x18 ;  /* 0x0000000607067291 */ /* 0x002fc8000f8ec03f */
[----:B------:R-:W-:-:S12]  /*2b00*/  ULEA UR7, UR4, UR6, 0x3 ;  /* 0x0000000604077291 */ /* 0x000fd8000f8e183f */
.L_x_20:
[----:B-1----:R-:W-:-:S04]  /*2b10*/  IMAD.U32 R0, RZ, RZ, UR7 ;  /* 0x00000007ff007e24 */ /* 0x002fc8000f8e00ff */
[----:B------:R1:W2:Y:S03]  /*2b20*/  SYNCS.PHASECHK.TRANS64.TRYWAIT P1, [R0+URZ+0x36000], R2 ;  /* 0x03600002000075a7 */ /* 0x0002a6000802017f */
[----:B--2---:R-:W-:Y:S05]  /*2b30*/  @!P1 NANOSLEEP.SYNCS 0x989680 ;  /* 0x009896800000995d */ /* 0x004fea0003900000 */
[----:B------:R-:W2:Y:S02]  /*2b40*/  @!P1 SYNCS.PHASECHK.TRANS64 P1, [R0+URZ+0x36000], R2 ;  /* 0x03600002000095a7 */ /* 0x000ea4000802007f */
[----:B--2---:R-:W-:Y:S05]  /*2b50*/  @!P1 BRA `(.L_x_20) ;  /* 0xfffffffc00ec9947 */ /* 0x004fea000383ffff */
        /* <DEDUP_REMOVED lines=32> */
[----:B--2---:R-:W2:Y:S04]  /*2d60*/  LDL.LU.64 R24, [R1] ;  /* 0x0000000001187983 */ /* 0x004ea80000300a00 */
[----:B------:R-:W2:Y:S04]  /*2d70*/  LDL.LU.64 R26, [R1+0x8] ;  /* 0x00000800011a7983 */ /* 0x000ea80000300a00 */
        /* <DEDUP_REMOVED lines=29> */
[----:B------:R-:W2:Y:S01]  /*2f50*/  LDL.LU.64 R86, [R1+0xf8] ;  /* 0x0000f80001567983 */ /* 0x000ea20000300a00 */
[----:B------:R-:W-:Y:S01]  /*2f60*/  UIADD3 UR7, UR6, 0x24000, URZ ;  /* 0x0002400006077890 */ /* 0x000fe2000fffe03f */
[----:B------:R-:W-:Y:S01]  /*2f70*/  UMOV UR9, 0x40000040 ;  /* 0x4000004000097882 */ /* 0x000fe20000000000 */
[----:B------:R-:W-:-:S02]  /*2f80*/  UMOV UR11, 0x40000040 ;  /* 0x40000040000b7882 */ /* 0x000fc40000000000 */
[----:B------:R-:W-:Y:S02]  /*2f90*/  USHF.R.U32.HI UR8, URZ, 0x4, UR7 ;  /* 0x000000043f087899 */ /* 0x000fe40008011607 */
[----:B------:R-:W-:Y:S02]  /*2fa0*/  USHF.R.U32.HI UR7, URZ, 0x4, UR6 ;  /* 0x000000043f077899 */ /* 0x000fe40008011606 */
[----:B------:R-:W-:Y:S02]  /*2fb0*/  ULOP3.LUT UR8, UR8, 0x3fff, URZ, 0xc0, !UPT ;  /* 0x00003fff08087892 */ /* 0x000fe4000f8ec03f */
[----:B------:R-:W-:Y:S02]  /*2fc0*/  ULOP3.LUT UR7, UR7, 0x3fff, URZ, 0xc0, !UPT ;  /* 0x00003fff07077892 */ /* 0x000fe4000f8ec03f */
[----:B------:R-:W-:Y:S02]  /*2fd0*/  ULOP3.LUT UR8, UR8, 0x1000000, URZ, 0xfc, !UPT ;  /* 0x0100000008087892 */ /* 0x000fe4000f8efc3f */
[----:B------:R-:W-:-:S02]  /*2fe0*/  ULEA UR7, UR4, UR7, 0xa ;  /* 0x0000000704077291 */ /* 0x000fc4000f8e503f */
[----:B------:R-:W-:-:S05]  /*2ff0*/  ULEA UR18, UR4, UR8, 0x9 ;  /* 0x0000000804127291 */ /* 0x000fca000f8e483f */
[----:B------:R-:W-:Y:S02]  /*3000*/  UMOV UR8, UR7 ;  /* 0x0000000700087c82 */ /* 0x000fe40008000000 */
[----:B------:R-:W-:Y:S01]  /*3010*/  UMOV UR10, UR18 ;  /* 0x00000012000a7c82 */ /* 0x000fe20008000000 */
[----:B--2---:R-:W-:-:S06]  /*3020*/  WARPGROUP.ARRIVE ;  /* 0x00000000000079c5 */ /* 0x004fcc0000000000 */
[----:B------:R-:W-:Y:S01]  /*3030*/  HGMMA.64x128x16.F32.BF16 R24, gdesc[UR8].tnspA.tnspB, R24, UP0, gsb0 ;  /* 0x61e00000081879f0 */ /* 0x000fe2000b801818 */
[----:B------:R-:W-:Y:S01]  /*3040*/  UIADD3 UR8, UR7, 0x100, URZ ;  /* 0x0000010007087890 */ /* 0x000fe2000fffe03f */
[----:B------:R-:W-:Y:S01]  /*3050*/  UMOV UR9, 0x40000040 ;  /* 0x4000004000097882 */ /* 0x000fe20000000000 */
[----:B------:R-:W-:Y:S02]  /*3060*/  WARPGROUP.DEPBAR.LE gsb0, 0x0 ;  /* 0x00008000000079c5 */ /* 0x000fe40000010000 */
[----:B------:R-:W-:Y:S01]  /*3070*/  STL.64 [R1], R24 ;  /* 0x0000001801007387 */ /* 0x000fe20000100a00 */
[----:B-1----:R-:W-:Y:S02]  /*3080*/  IMAD.MOV.U32 R2, RZ, RZ, R86 ;  /* 0x000000ffff027224 */ /* 0x002fe400078e0056 */
[----:B------:R-:W-:Y:S01]  /*3090*/  IMAD.MOV.U32 R0, RZ, RZ, R87 ;  /* 0x000000ffff007224 */ /* 0x000fe200078e0057 */
[----:B------:R-:W-:Y:S01]  /*30a0*/  STL.64 [R1+0x8], R26 ;  /* 0x0000081a01007387 */ /* 0x000fe20000100a00 */
[----:B------:R-:W-:-:S02]  /*30b0*/  IMAD.MOV.U32 R10, RZ, RZ, R84 ;  /* 0x000000ffff0a7224 */ /* 0x000fc400078e0054 */
[----:B------:R-:W-:Y:S01]  /*30c0*/  IMAD.MOV.U32 R9, RZ, RZ, R85 ;  /* 0x000000ffff097224 */ /* 0x000fe200078e0055 */
[----:B------:R-:W-:Y:S01]  /*30d0*/  STL.64 [R1+0x10], R28 ;  /* 0x0000101c01007387 */ /* 0x000fe20000100a00 */
[----:B------:R-:W-:Y:S02]  /*30e0*/  IMAD.MOV.U32 R12, RZ, RZ, R82 ;  /* 0x000000ffff0c7224 */ /* 0x000fe400078e0052 */
[----:B------:R-:W-:Y:S01]  /*30f0*/  IMAD.MOV.U32 R11, RZ, RZ, R83 ;  /* 0x000000ffff0b7224 */ /* 0x000fe200078e0053 */
[----:B------:R-:W-:Y:S01]  /*3100*/  STL.64 [R1+0x18], R30 ;  /* 0x0000181e01007387 */ /* 0x000fe20000100a00 */
[----:B------:R-:W-:Y:S02]  /*3110*/  IMAD.MOV.U32 R14, RZ, RZ, R80 ;  /* 0x000000ffff0e7224 */ /* 0x000fe400078e0050 */
[----:B------:R-:W-:Y:S01]  /*3120*/  IMAD.MOV.U32 R13, RZ, RZ, R81 ;  /* 0x000000ffff0d7224 */ /* 0x000fe200078e0051 */
[----:B------:R1:W-:Y:S01]  /*3130*/  STL.64 [R1+0x20], R32 ;  /* 0x0000202001007387 */ /* 0x0003e20000100a00 */
[----:B------:R-:W-:-:S02]  /*3140*/  IMAD.MOV.U32 R16, RZ, RZ, R78 ;  /* 0x000000ffff107224 */ /* 0x000fc400078e004e */
[----:B------:R-:W-:Y:S01]  /*3150*/  IMAD.MOV.U32 R15, RZ, RZ, R79 ;  /* 0x000000ffff0f7224 */ /* 0x000fe200078e004f */
[----:B------:R-:W2:Y:S01]  /*3160*/  LDL.LU.64 R86, [R1+0x268] ;  /* 0x0002680001567983 */ /* 0x000ea20000300a00 */
[----:B------:R-:W-:Y:S02]  /*3170*/  IMAD.MOV.U32 R18, RZ, RZ, R76 ;  /* 0x000000ffff127224 */ /* 0x000fe400078e004c */
[----:B------:R-:W-:Y:S01]  /*3180*/  IMAD.MOV.U32 R17, RZ, RZ, R77 ;  /* 0x000000ffff117224 */ /* 0x000fe200078e004d */
[----:B------:R-:W2:Y:S01]  /*3190*/  LDL.LU.64 R84, [R1+0x260] ;  /* 0x0002600001547983 */ /* 0x000ea20000300a00 */
[----:B------:R-:W-:Y:S02]  /*31a0*/  IMAD.MOV.U32 R20, RZ, RZ, R74 ;  /* 0x000000ffff147224 */ /* 0x000fe400078e004a */
[----:B------:R-:W-:Y:S01]  /*31b0*/  IMAD.MOV.U32 R19, RZ, RZ, R75 ;  /* 0x000000ffff137224 */ /* 0x000fe200078e004b */
[----:B------:R-:W2:Y:S01]  /*31c0*/  LDL.LU.64 R82, [R1+0x258] ;  /* 0x0002580001527983 */ /* 0x000ea20000300a00 */
[----:B------:R-:W-:-:S02]  /*31d0*/  IMAD.MOV.U32 R22, RZ, RZ, R72 ;  /* 0x000000ffff167224 */ /* 0x000fc400078e0048 */
[----:B------:R-:W-:Y:S01]  /*31e0*/  IMAD.MOV.U32 R21, RZ, RZ, R73 ;  /* 0x000000ffff157224 */ /* 0x000fe200078e0049 */
[----:B------:R-:W2:Y:S01]  /*31f0*/  LDL.LU.64 R80, [R1+0x250] ;  /* 0x0002500001507983 */ /* 0x000ea20000300a00 */
[----:B------:R-:W-:Y:S02]  /*3200*/  IMAD.MOV.U32 R234, RZ, RZ, R70 ;  /* 0x000000ffffea7224 */ /* 0x000fe400078e0046 */
[----:B------:R-:W-:Y:S01]  /*3210*/  IMAD.MOV.U32 R23, RZ, RZ, R71 ;  /* 0x000000ffff177224 */ /* 0x000fe200078e0047 */
[----:B------:R-:W2:Y:S01]  /*3220*/  LDL.LU.64 R78, [R1+0x248] ;  /* 0x00024800014e7983 */ /* 0x000ea20000300a00 */
[----:B------:R-:W-:Y:S01]  /*3230*/  IMAD.MOV.U32 R232, RZ, RZ, R68 ;  /* 0x000000ffffe87224 */ /* 0x000fe200078e0044 */
[----:B------:R-:W-:Y:S01]  /*3240*/  WARPGROUP.ARRIVE ;  /* 0x00000000000079c5 */ /* 0x000fe20000000000 */
[----:B------:R-:W-:Y:S01]  /*3250*/  IMAD.MOV.U32 R233, RZ, RZ, R69 ;  /* 0x000000ffffe97224 */ /* 0x000fe200078e0045 */
[----:B------:R-:W2:Y:S01]  /*3260*/  LDL.LU.64 R76, [R1+0x240] ;  /* 0x00024000014c7983 */ /* 0x000ea20000300a00 */
[----:B------:R-:W-:-:S02]  /*3270*/  IMAD.MOV.U32 R230, RZ, RZ, R66 ;  /* 0x000000ffffe67224 */ /* 0x000fc400078e0042 */
[----:B------:R-:W-:Y:S01]  /*3280*/  IMAD.MOV.U32 R231, RZ, RZ, R67 ;  /* 0x000000ffffe77224 */ /* 0x000fe200078e0043 */
[----:B------:R-:W2:Y:S01]  /*3290*/  LDL.LU.64 R74, [R1+0x238] ;  /* 0x00023800014a7983 */ /* 0x000ea20000300a00 */
[----:B------:R-:W-:Y:S01]  /*32a0*/  IMAD.MOV.U32 R228, RZ, RZ, R64 ;  /* 0x000000ffffe47224 */ /* 0x000fe200078e0040 */
[----:B------:R-:W-:Y:S01]  /*32b0*/  HGMMA.64x128x16.F32.BF16 R152, gdesc[UR8].tnspA.tnspB, R152, UP0, gsb0 ;  /* 0x61e00000089879f0 */ /* 0x000fe2000b801898 */
        /* <DEDUP_REMOVED lines=46> */
[----:B------:R-:W2:Y:S04]  /*35a0*/  LDL.LU.64 R42, [R1+0x1b8] ;  /* 0x0001b800012a7983 */ /* 0x000ea80000300a00 */
[----:B------:R-:W2:Y:S04]  /*35b0*/  LDL.LU.64 R40, [R1+0x1b0] ;  /* 0x0001b00001287983 */ /* 0x000ea80000300a00 */
[----:B------:R-:W2:Y:S04]  /*35c0*/  LDL.LU.64 R38, [R1+0x1a8] ;  /* 0x0001a80001267983 */ /* 0x000ea80000300a00 */
[----:B------:R-:W2:Y:S04]  /*35d0*/  LDL.LU.64 R36, [R1+0x1a0] ;  /* 0x0001a00001247983 */ /* 0x000ea80000300a00 */
[----:B------:R-:W2:Y:S04]  /*35e0*/  LDL.LU.64 R34, [R1+0x198] ;  /* 0x0001980001227983 */ /* 0x000ea80000300a00 */
[----:B-1----:R-:W2:Y:S04]  /*35f0*/  LDL.LU.64 R32, [R1+0x190] ;  /* 0x0001900001207983 */ /* 0x002ea80000300a00 */
[----:B------:R-:W2:Y:S04]  /*3600*/  LDL.LU.64 R30, [R1+0x188] ;  /* 0x00018800011e7983 */ /* 0x000ea80000300a00 */
[----:B------:R-:W2:Y:S04]  /*3610*/  LDL.LU.64 R28, [R1+0x180] ;  /* 0x00018000011c7983 */ /* 0x000ea80000300a00 */
[----:B------:R-:W2:Y:S04]  /*3620*/  LDL.LU.64 R26, [R1+0x178] ;  /* 0x00017800011a7983 */ /* 0x000ea80000300a00 */
[----:B------:R-:W2:Y:S01]  /*3630*/  LDL.LU.64 R24, [R1+0x170] ;  /* 0x0001700001187983 */ /* 0x000ea20000300a00 */
[----:B------:R-:W-:-:S03]  /*3640*/  WARPGROUP.DEPBAR.LE gsb0, 0x0 ;  /* 0x00008000000079c5 */ /* 0x000fc60000010000 */
        /* <DEDUP_REMOVED lines=14> */
[----:B-1----:R-:W3:Y:S04]  /*3730*/  LDL.LU R188, [R1] ;  /* 0x0000000001bc7983 */ /* 0x002ee80000300800 */
[----:B------:R-:W3:Y:S04]  /*3740*/  LDL.LU R189, [R1+0x4] ;  /* 0x0000040001bd7983 */ /* 0x000ee80000300800 */
[----:B------:R-:W3:Y:S04]  /*3750*/  LDL.LU R190, [R1+0x8] ;  /* 0x0000080001be7983 */ /* 0x000ee80000300800 */
[----:B------:R-:W3:Y:S04]  /*3760*/  LDL.LU R191, [R1+0xc] ;  /* 0x00000c0001bf7983 */ /* 0x000ee80000300800 */
[----:B------:R-:W3:Y:S04]  /*3770*/  LDL.LU R192, [R1+0x10] ;  /* 0x0000100001c07983 */ /* 0x000ee80000300800 */
[----:B------:R-:W3:Y:S04]  /*3780*/  LDL.LU R193, [R1+0x14] ;  /* 0x0000140001c17983 */ /* 0x000ee80000300800 */
[----:B------:R-:W3:Y:S04]  /*3790*/  LDL.LU R194, [R1+0x18] ;  /* 0x0000180001c27983 */ /* 0x000ee80000300800 */
[----:B------:R-:W3:Y:S04]  /*37a0*/  LDL.LU R195, [R1+0x1c] ;  /* 0x00001c0001c37983 */ /* 0x000ee80000300800 */
[----:B------:R-:W3:Y:S04]  /*37b0*/  LDL.LU R196, [R1+0x20] ;  /* 0x0000200001c47983 */ /* 0x000ee80000300800 */
[----:B------:R-:W3:Y:S01]  /*37c0*/  LDL.LU R197, [R1+0x24] ;  /* 0x0000240001c57983 */ /* 0x000ee20000300800 */
[----:B------:R-:W-:Y:S01]  /*37d0*/  UIADD3 UR8, UR7, 0x200, URZ ;  /* 0x0000020007087890 */ /* 0x000fe2000fffe03f */
[----:B------:R-:W-:Y:S01]  /*37e0*/  WARPGROUP.ARRIVE ;  /* 0x00000000000079c5 */ /* 0x000fe20000000000 */
[----:B------:R-:W-:-:S07]  /*37f0*/  UMOV UR9, 0x40000040 ;  /* 0x4000004000097882 */ /* 0x000fce0000000000 */
[----:B------:R-:W-:Y:S01]  /*3800*/  HGMMA.64x128x16.F32.BF16 R88, gdesc[UR8].tnspA.tnspB, R88, UP0, gsb0 ;  /* 0x61e00000085879f0 */ /* 0x000fe2000b801858 */
[----:B------:R-:W-:Y:S01]  /*3810*/  UIADD3 UR8, UR7, 0x300, URZ ;  /* 0x0000030007087890 */ /* 0x000fe2000fffe03f */
[----:B------:R-:W-:Y:S01]  /*3820*/  UMOV UR9, 0x40000040 ;  /* 0x4000004000097882 */ /* 0x000fe20000000000 */
        /* <DEDUP_REMOVED lines=10> */
[----:B------:R-:W-:Y:S01]  /*38d0*/  IMAD.MOV.U32 R209, RZ, RZ, R241 ;  /* 0x000000ffffd17224 */ /* 0x000fe200078e00f1 */
[----:B------:R-:W-:-:S02]  /*38e0*/  WARPGROUP.DEPBAR.LE gsb0, 0x0 ;  /* 0x00008000000079c5 */ /* 0x000fc40000010000 */
[----:B--2---:R-:W-:-:S06]  /*38f0*/  WARPGROUP.ARRIVE ;  /* 0x00000000000079c5 */ /* 0x004fcc0000000000 */
[----:B------:R-:W-:Y:S01]  /*3900*/  HGMMA.64x128x16.F32.BF16 R24, gdesc[UR8].tnspA.tnspB, R24, UP0, gsb0 ;  /* 0x61e00000081879f0 */ /* 0x000fe2000b801818 */
        /* <DEDUP_REMOVED lines=24> */
[----:B------:R-:W-:-:S02]  /*3a90*/  UIADD3 UR8, UR7, 0x80, URZ ;  /* 0x0000008007087890 */ /* 0x000fc4000fffe03f */
[----:B------:R-:W-:Y:S01]  /*3aa0*/  UIADD3 UR10, UR18, 0x80, URZ ;  /* 0x00000080120a7890 */ /* 0x000fe2000fffe03f */
[----:B------:R-:W-:Y:S01]  /*3ab0*/  UMOV UR9, 0x40000040 ;  /* 0x4000004000097882 */ /* 0x000fe20000000000 */
[----:B------:R-:W-:Y:S01]  /*3ac0*/  UMOV UR11, 0x40000040 ;  /* 0x40000040000b7882 */ /* 0x000fe20000000000 */
[----:B------:R-:W-:Y:S02]  /*3ad0*/  WARPGROUP.DEPBAR.LE gsb0, 0x0 ;  /* 0x00008000000079c5 */ /* 0x000fe40000010000 */
[----:B---3--:R-:W-:-:S06]  /*3ae0*/  WARPGROUP.ARRIVE ;  /* 0x00000000000079c5 */ /* 0x008fcc0000000000 */
        /* <DEDUP_REMOVED lines=61> */
[----:B------:R-:W-:Y:S03]  /*3ec0*/  HGMMA.64x128x16.F32.BF16 R24, gdesc[UR8].tnspA.tnspB, R24, gsb0 ;  /* 0x61e00000081879f0 */ /* 0x000fe60008001818 */
[----:B------:R-:W-:Y:S02]  /*3ed0*/  WARPGROUP.DEPBAR.LE gsb0, 0x0 ;  /* 0x00008000000079c5 */ /* 0x000fe40000010000 */
[----:B--2---:R-:W-:Y:S05]  /*3ee0*/  @!P2 BRA `(.L_x_21) ;  /* 0x000000000004a947 */ /* 0x004fea0003800000 */
[----:B------:R-:W-:Y:S01]  /*3ef0*/  BPT.TRAP 0x1 ;  /* 0x000000040000795c */ /* 0x000fe20000300000 */
.L_x_21:
[----:B------:R-:W-:Y:S01]  /*3f00*/  ISETP.NE.AND P1, PT, R5, RZ, PT ;  /* 0x000000ff0500720c */ /* 0x000fe20003f25270 */
[----:B------:R-:W-:Y:S01]  /*3f10*/  IMAD.U32 R0, RZ, RZ, UR5 ;  /* 0x00000005ff007e24 */ /* 0x000fe2000f8e00ff */
[----:B------:R-:W-:-:S11]  /*3f20*/  UISETP.GT.U32.AND UP0, UPT, UR14, 0x1, UPT ;  /* 0x000000010e00788c */ /* 0x000fd6000bf04070 */
[----:B------:R-:W-:-:S05]  /*3f30*/  @P1 LEA R0, R0, UR6, 0x3 ;  /* 0x0000000600001c11 */ /* 0x000fca000f8e18ff */
[----:B------:R-:W-:-:S05]  /*3f40*/  @P1 VIADD R0, R0, 0x36048 ;  /* 0x0003604800001836 */ /* 0x000fca0000000000 */
[----:B------:R-:W-:-:S04]  /*3f50*/  @P1 PRMT R0, R6, 0x654, R0 ;  /* 0x0000065406001816 */ /* 0x000fc80000000000 */
[----:B------:R1:W-:Y:S01]  /*3f60*/  @P1 SYNCS.ARRIVE.TRANS64.RED.A1T0 RZ, [R0+URZ], RZ ;  /* 0x000000ff00ff19a7 */ /* 0x0003e2000810043f */
[----:B------:R-:W-:-:S13]  /*3f70*/  PLOP3.LUT P1, PT, PT, PT, UP0, 0x80, 0x0 ;  /* 0x000000000000781c */ /* 0x000fda0003f2f008 */
[----:B-1----:R-:W-:Y:S05]  /*3f80*/  @P1 BRA `(.L_x_22) ;  /* 0x0000000000041947 */ /* 0x002fea0003800000 */
[----:B------:R-:W-:Y:S01]  /*3f90*/  BPT.TRAP 0x1 ;  /* 0x000000040000795c */ /* 0x000fe20000300000 */
.L_x_22:
[----:B------:R-:W-:Y:S01]  /*3fa0*/  UIADD3 UR4, UR4, 0x1, URZ ;  /* 0x0000000104047890 */ /* 0x000fe2000fffe03f */
[C---:B------:R-:W-:Y:S01]  /*3fb0*/  ISETP.GT.AND P1, PT, R3.reuse, 0x1, PT ;  /* 0x000000010300780c */ /* 0x040fe20003f24270 */
[----:B------:R-:W-:Y:S01]  /*3fc0*/  UIADD3 UR5, UR5, 0x1, URZ ;  /* 0x0000000105057890 */ /* 0x000fe2000fffe03f */
[----:B------:R-:W-:Y:S01]  /*3fd0*/  VIADD R3, R3, 0xffffffff ;  /* 0xffffffff03037836 */ /* 0x000fe20000000000 */
[----:B------:R-:W-:Y:S02]  /*3fe0*/  UISETP.NE.AND UP0, UPT, UR4, 0x9, UPT ;  /* 0x000000090400788c */ /* 0x000fe4000bf05270 */
[----:B------:R-:W-:Y:S02]  /*3ff0*/  UISETP.NE.AND UP1, UPT, UR5, 0x9, UPT ;  /* 0x000000090500788c */ /* 0x000fe4000bf25270 */
[----:B------:R-:W-:Y:S02]  /*4000*/  USEL UR6, URZ, 0x1, UP0 ;  /* 0x000000013f067887 */ /* 0x000fe40008000000 */
[----:B------:R-:W-:-:S02]  /*4010*/  USEL UR4, UR4, URZ, UP0 ;  /* 0x0000003f04047287 */ /* 0x000fc40008000000 */
[----:B------:R-:W-:Y:S02]  /*4020*/  USEL UR5, UR5, URZ, UP1 ;  /* 0x0000003f05057287 */ /* 0x000fe40008800000 */
[----:B------:R-:W-:Y:S01]  /*4030*/  UPLOP3.LUT UP0, UPT, UPT, UPT, UPT, 0x80, 0x0 ;  /* 0x000000000000789c */ /* 0x000fe20003f0f070 */
[----:B------:R-:W-:Y:S01]  /*4040*/  LOP3.LUT R4, R4, UR6, RZ, 0x3c, !PT ;  /* 0x0000000604047c12 */ /* 0x000fe2000f8e3cff */
[----:B------:R-:W-:Y:S09]  /*4050*/  @P1 BRA `(.L_x_23) ;  /* 0xffffffe800881947 */ /* 0x000ff2000383ffff */
.L_x_18:
[----:B------:R-:W-:Y:S05]  /*4060*/  @!P0 BRA `(.L_x_24) ;  /* 0x0000000000608947 */ /* 0x000fea0003800000 */
[----:B------:R-:W-:-:S04]  /*4070*/  ULOP3.LUT UR4, UR14, 0x1, URZ, 0xfc, !UPT ;  /* 0x000000010e047892 */ /* 0x000fc8000f8efc3f */
[----:B------:R-:W-:-:S06]  /*4080*/  UISETP.NE.AND UP0, UPT, UR4, 0x3, UPT ;  /* 0x000000030400788c */ /* 0x000fcc000bf05270 */
[----:B------:R-:W-:-:S13]  /*4090*/  PLOP3.LUT P0, PT, PT, PT, UP0, 0x80, 0x0 ;  /* 0x000000000000781c */ /* 0x000fda0003f0f008 */
[----:B------:R-:W-:Y:S05]  /*40a0*/  @!P0 BRA `(.L_x_25) ;  /* 0x0000000000048947 */ /* 0x000fea0003800000 */
[----:B------:R-:W-:Y:S01]  /*40b0*/  BPT.TRAP 0x1 ;  /* 0x000000040000795c */ /* 0x000fe20000300000 */
.L_x_25:
[----:B------:R-:W-:Y:S01]  /*40c0*/  ISETP.NE.AND P0, PT, R5, RZ, PT ;  /* 0x000000ff0500720c */ /* 0x000fe20003f05270 */
[----:B------:R-:W-:-:S12]  /*40d0*/  BSSY B0, `(.L_x_26) ;  /* 0x000000d000007945 */ /* 0x000fd80003800000 */
[----:B------:R-:W-:Y:S05]  /*40e0*/  @!P0 BRA `(.L_x_27) ;  /* 0x00000000002c8947 */ /* 0x000fea0003800000 */
[----:B------:R-:W1:Y:S01]  /*40f0*/  S2UR UR6, SR_CgaCtaId ;  /* 0x00000000000679c3 */ /* 0x000e620000008800 */
[----:B------:R-:W-:-:S04]  /*4100*/  UIMAD.WIDE.U32 UR4, UR44, 0x38e38e39, URZ ;  /* 0x38e38e392c0478a5 */ /* 0x000fc8000f8e003f */
[----:B------:R-:W-:-:S03]  /*4110*/  USHF.R.U32.HI UR4, URZ, 0x1, UR5 ;  /* 0x000000013f047899 */ /* 0x000fc60008011605 */
[----:B------:R-:W-:Y:S01]  /*4120*/  UMOV UR5, 0x400 ;  /* 0x0000040000057882 */ /* 0x000fe20000000000 */
[----:B------:R-:W-:Y:S02]  /*4130*/  UIMAD UR4, UR4, -0x9, UR44 ;  /* 0xfffffff7040478a4 */ /* 0x000fe4000f8e022c */
[----:B-1----:R-:W-:-:S04]  /*4140*/  ULEA UR5, UR6, UR5, 0x18 ;  /* 0x0000000506057291 */ /* 0x002fc8000f8ec03f */
[----:B------:R-:W-:-:S04]  /*4150*/  ULEA UR4, UR4, UR5, 0x3 ;  /* 0x0000000504047291 */ /* 0x000fc8000f8e183f */
[----:B------:R-:W-:-:S06]  /*4160*/  UIADD3 UR4, UR4, 0x36048, URZ ;  /* 0x0003604804047890 */ /* 0x000fcc000fffe03f */
[----:B------:R-:W-:-:S05]  /*4170*/  IMAD.U32 R0, RZ, RZ, UR4 ;  /* 0x00000004ff007e24 */ /* 0x000fca000f8e00ff */
[----:B------:R-:W-:-:S04]  /*4180*/  PRMT R6, R6, 0x654, R0 ;  /* 0x0000065406067816 */ /* 0x000fc80000000000 */
[----:B------:R1:W-:Y:S03]  /*4190*/  SYNCS.ARRIVE.TRANS64.RED.A1T0 RZ, [R6+URZ], RZ ;  /* 0x000000ff06ff79a7 */ /* 0x0003e6000810043f */
.L_x_27:
[----:B------:R-:W-:Y:S05]  /*41a0*/  BSYNC B0 ;  /* 0x0000000000007941 */ /* 0x000fea0003800000 */
.L_x_26:
[----:B------:R-:W-:-:S06]  /*41b0*/  UISETP.GT.U32.AND UP0, UPT, UR14, 0x1, UPT ;  /* 0x000000010e00788c */ /* 0x000fcc000bf04070 */
[----:B------:R-:W-:-:S13]  /*41c0*/  PLOP3.LUT P0, PT, PT, PT, UP0, 0x80, 0x0 ;  /* 0x000000000000781c */ /* 0x000fda0003f0f008 */
[----:B------:R-:W-:Y:S05]  /*41d0*/  @P0 BRA `(.L_x_24) ;  /* 0x0000000000040947 */ /* 0x000fea0003800000 */
[----:B------:R-:W-:Y:S01]  /*41e0*/  BPT.TRAP 0x1 ;  /* 0x000000040000795c */ /* 0x000fe20000300000 */
.L_x_24:
[----:B------:R-:W2:Y:S01]  /*41f0*/  S2R R9, SR_CTAID.X ;  /* 0x0000000000097919 */ /* 0x000ea20000002500 */
[CC--:B------:R-:W-:Y:S01]  /*4200*/  LEA.HI R0, R8.reuse, R7.reuse, RZ, 0x2 ;  /* 0x0000000708007211 */ /* 0x0c0fe200078f10ff */
[----:B------:R-:W3:Y:S01]  /*4210*/  LDC.64 R4, c[0x0][0x280] ;  /* 0x0000a000ff047b82 */ /* 0x000ee20000000a00 */
[----:B-1----:R-:W-:Y:S01]  /*4220*/  LEA.HI R6, R8, R7, RZ, 0x5 ;  /* 0x0000000708067211 */ /* 0x002fe200078f28ff */
[----:B------:R-:W-:Y:S01]  /*4230*/  USHF.L.U32 UR11, UR22, 0x7, URZ ;  /* 0x00000007160b7899 */ /* 0x000fe2000800063f */
[--C-:B------:R-:W-:Y:S01]  /*4240*/  SHF.R.S32.HI R2, RZ, 0x2, R0.reuse ;  /* 0x00000002ff027819 */ /* 0x100fe20000011400 */
[----:B------:R-:W-:Y:S01]  /*4250*/  ULDC.64 UR18, c[0x0][0x5d0] ;  /* 0x0001740000127ab9 */ /* 0x000fe20000000a00 */
[----:B------:R-:W-:Y:S01]  /*4260*/  SHF.R.S32.HI R3, RZ, 0x1f, R0 ;  /* 0x0000001fff037819 */ /* 0x000fe20000011400 */
[----:B------:R-:W-:Y:S01]  /*4270*/  USHF.R.S32.HI UR20, URZ, 0x1f, UR11 ;  /* 0x0000001f3f147899 */ /* 0x000fe2000801140b */
[----:B------:R-:W-:Y:S01]  /*4280*/  LOP3.LUT R0, R0, 0xfffffffc, RZ, 0xc0, !PT ;  /* 0xfffffffc00007812 */ /* 0x000fe200078ec0ff */
[----:B------:R-:W-:Y:S01]  /*4290*/  USHF.R.S32.HI UR10, URZ, 0x1f, UR15 ;  /* 0x0000001f3f0a7899 */ /* 0x000fe2000801140f */
[----:B------:R-:W-:Y:S01]  /*42a0*/  LEA.HI R3, R3, R2, RZ, 0x3 ;  /* 0x0000000203037211 */ /* 0x000fe200078f18ff */
[----:B------:R-:W-:Y:S01]  /*42b0*/  ULDC.64 UR4, c[0x0][0x5e0] ;  /* 0x0001780000047ab9 */ /* 0x000fe20000000a00 */
[----:B------:R-:W-:Y:S01]  /*42c0*/  USHF.R.S32.HI UR8, URZ, 0x1f, UR23 ;  /* 0x0000001f3f087899 */ /* 0x000fe20008011417 */
[----:B------:R-:W-:Y:S01]  /*42d0*/  IMAD.IADD R7, R7, 0x1, -R0 ;  /* 0x0000000107077824 */ /* 0x000fe200078e0a00 */
[----:B------:R-:W-:-:S02]  /*42e0*/  LOP3.LUT R3, R3, 0xfffffff8, RZ, 0xc0, !PT ;  /* 0xfffffff803037812 */ /* 0x000fc400078ec0ff */
[----:B------:R-:W-:Y:S01]  /*42f0*/  SHF.R.S32.HI R0, RZ, 0x5, R6 ;  /* 0x00000005ff007819 */ /* 0x000fe20000011406 */
[----:B------:R-:W-:Y:S02]  /*4300*/  IMAD.SHL.U32 R12, R7, 0x2, RZ ;  /* 0x00000002070c7824 */ /* 0x000fe400078e00ff */
[----:B------:R-:W-:-:S03]  /*4310*/  IMAD.IADD R2, R2, 0x1, -R3 ;  /* 0x0000000102027824 */ /* 0x000fc600078e0a03 */
[----:B------:R-:W-:Y:S02]  /*4320*/  SHF.R.S32.HI R13, RZ, 0x1f, R12 ;  /* 0x0000001fff0d7819 */ /* 0x000fe4000001140c */
[--C-:B------:R-:W-:Y:S02]  /*4330*/  SHF.R.S32.HI R3, RZ, 0x1f, R2.reuse ;  /* 0x0000001fff037819 */ /* 0x100fe40000011402 */
[----:B---3--:R-:W-:Y:S01]  /*4340*/  ISETP.LE.AND P0, PT, R5, UR11, PT ;  /* 0x0000000b05007c0c */ /* 0x008fe2000bf03270 */
[----:B------:R-:W-:Y:S02]  /*4350*/  IMAD R5, R7, -0x2, R5 ;  /* 0xfffffffe07057824 */ /* 0x000fe400078e0205 */
[----:B------:R-:W-:-:S04]  /*4360*/  IMAD.WIDE R14, R0, 0x10, R2 ;  /* 0x00000010000e7825 */ /* 0x000fc800078e0202 */
[C---:B--2---:R-:W-:Y:S02]  /*4370*/  IMAD.SHL.U32 R3, R9.reuse, 0x100, RZ ;  /* 0x0000010009037824 */ /* 0x044fe400078e00ff */
[----:B------:R-:W-:-:S03]  /*4380*/  IMAD.WIDE R14, R9, 0x100, R14 ;  /* 0x00000100090e7825 */ /* 0x000fc600078e020e */
[----:B------:R-:W-:Y:S01]  /*4390*/  ISETP.GE.OR P0, PT, R3, R4, P0 ;  /* 0x000000040300720c */ /* 0x000fe20000706670 */
[----:B------:R-:W-:-:S05]  /*43a0*/  IMAD R0, R0, -0x10, -R3 ;  /* 0xfffffff000007824 */ /* 0x000fca00078e0a03 */
[----:B------:R-:W-:Y:S01]  /*43b0*/  IADD3 R0, R0, R4, -R2 ;  /* 0x0000000400007210 */ /* 0x000fe20007ffe802 */
[----:B------:R-:W-:-:S04]  /*43c0*/  IMAD.WIDE.U32 R2, R14, UR18, R12 ;  /* 0x000000120e027c25 */ /* 0x000fc8000f8e000c */
[----:B------:R-:W-:Y:S01]  /*43d0*/  IMAD R4, R15, UR18, RZ ;  /* 0x000000120f047c24 */ /* 0x000fe2000f8e02ff */
[----:B------:R-:W-:-:S03]  /*43e0*/  IADD3 R2, P1, R2, UR11, RZ ;  /* 0x0000000b02027c10 */ /* 0x000fc6000ff3e0ff */
[----:B------:R-:W-:-:S05]  /*43f0*/  IMAD R4, R14, UR19, R4 ;  /* 0x000000130e047c24 */ /* 0x000fca000f8e0204 */
[----:B------:R-:W-:Y:S01]  /*4400*/  IADD3.X R3, R3, UR20, R4, P1, !PT ;  /* 0x0000001403037c10 */ /* 0x000fe20008ffe404 */
[----:B------:R-:W-:Y:S01]  /*4410*/  IMAD.U32 R4, RZ, RZ, UR4 ;  /* 0x00000004ff047e24 */ /* 0x000fe2000f8e00ff */
[----:B------:R-:W-:-:S03]  /*4420*/  UIMAD UR4, UR10, UR4, URZ ;  /* 0x000000040a0472a4 */ /* 0x000fc6000f8e023f */
[----:B------:R-:W-:Y:S01]  /*4430*/  IMAD.WIDE.U32 R2, R4, UR15, R2 ;  /* 0x0000000f04027c25 */ /* 0x000fe2000f8e0002 */
[----:B------:R-:W-:-:S03]  /*4440*/  UIMAD UR4, UR15, UR5, UR4 ;  /* 0x000000050f0472a4 */ /* 0x000fc6000f8e0204 */
[----:B------:R-:W-:-:S03]  /*4450*/  IMAD.MOV.U32 R6, RZ, RZ, R2 ;  /* 0x000000ffff067224 */ /* 0x000fc600078e0002 */
[----:B------:R-:W-:Y:S01]  /*4460*/  VIADD R7, R3, UR4 ;  /* 0x0000000403077c36 */ /* 0x000fe20008000000 */
[----:B------:R-:W-:Y:S02]  /*4470*/  ULDC.64 UR4, c[0x0][0x5d8] ;  /* 0x0001760000047ab9 */ /* 0x000fe40000000a00 */
[----:B------:R-:W-:-:S04]  /*4480*/  IMAD.U32 R2, RZ, RZ, UR4 ;  /* 0x00000004ff027e24 */ /* 0x000fc8000f8e00ff */
[----:B------:R-:W-:Y:S01]  /*4490*/  IMAD.WIDE.U32 R6, R2, UR23, R6 ;  /* 0x0000001702067c25 */ /* 0x000fe2000f8e0006 */
[----:B------:R-:W-:Y:S06]  /*44a0*/  @P0 EXIT ;  /* 0x000000000000094d */ /* 0x000fec0003800000 */
[----:B------:R-:W-:Y:S01]  /*44b0*/  ULDC.64 UR6, c[0x0][0x288] ;  /* 0x0000a20000067ab9 */ /* 0x000fe20000000a00 */
[----:B------:R-:W-:Y:S02]  /*44c0*/  UIMAD UR4, UR8, UR4, URZ ;  /* 0x00000004080472a4 */ /* 0x000fe4000f8e023f */
[----:B------:R-:W-:Y:S02]  /*44d0*/  UISETP.GE.AND UP0, UPT, UR23, UR6, UPT ;  /* 0x000000061700728c */ /* 0x000fe4000bf06270 */
[----:B------:R-:W-:Y:S02]  /*44e0*/  UIMAD UR5, UR23, UR5, UR4 ;  /* 0x00000005170572a4 */ /* 0x000fe4000f8e0204 */
[----:B------:R-:W-:-:S03]  /*44f0*/  UISETP.GE.OR UP0, UPT, UR15, UR7, UP0 ;  /* 0x000000070f00728c */ /* 0x000fc60008706670 */
[----:B------:R-:W-:Y:S02]  /*4500*/  ULDC.64 UR6, c[0x0][0x5b8] ;  /* 0x00016e0000067ab9 */ /* 0x000fe40000000a00 */
[----:B------:R-:W-:Y:S01]  /*4510*/  UIMAD UR4, UR8, UR6, URZ ;  /* 0x00000006080472a4 */ /* 0x000fe2000f8e023f */
[----:B------:R-:W-:-:S13]  /*4520*/  PLOP3.LUT P0, PT, PT, PT, UP0, 0x80, 0x0 ;  /* 0x000000000000781c */ /* 0x000fda0003f0f008 */
[----:B------:R-:W-:Y:S05]  /*4530*/  @P0 EXIT ;  /* 0x000000000000094d */ /* 0x000fea0003800000 */
[----:B------:R-:W-:Y:S01]  /*4540*/  FSETP.NEU.AND P1, PT, RZ, UR17, PT ;  /* 0x00000011ff007c0b */ /* 0x000fe2000bf2d000 */
[----:B------:R-:W-:Y:S01]  /*4550*/  VIADD R3, R5, -UR11 ;  /* 0x8000000b05037c36 */ /* 0x000fe20008000000 */
[----:B------:R-:W-:Y:S01]  /*4560*/  UIMAD UR4, UR23, UR7, UR4 ;  /* 0x00000007170472a4 */ /* 0x000fe2000f8e0204 */
[----:B------:R-:W-:Y:S01]  /*4570*/  VIADD R2, R7, UR5 ;  /* 0x0000000507027c36 */ /* 0x000fe20008000000 */
[----:B------:R-:W-:Y:S02]  /*4580*/  USHF.L.U64.HI UR21, UR18, 0x6, UR19 ;  /* 0x0000000612157899 */ /* 0x000fe40008010213 */
[----:B------:R-:W-:Y:S01]  /*4590*/  ISETP.GT.AND P5, PT, R3, RZ, PT ;  /* 0x000000ff0300720c */ /* 0x000fe20003fa4270 */
[----:B------:R-:W-:Y:S02]  /*45a0*/  USHF.L.U32 UR14, UR18, 0x6, URZ ;  /* 0x00000006120e7899 */ /* 0x000fe4000800063f */
[----:B------:R-:W-:Y:S01]  /*45b0*/  USHF.L.U64.HI UR9, UR18, 0x3, UR19 ;  /* 0x0000000312097899 */ /* 0x000fe20008010213 */
[----:B------:R-:W-:Y:S01]  /*45c0*/  ISETP.GT.AND P0, PT, R0, RZ, P5 ;  /* 0x000000ff0000720c */ /* 0x000fe20002f04270 */
[----:B------:R-:W-:-:S02]  /*45d0*/  USHF.L.U32 UR8, UR18, 0x3, URZ ;  /* 0x0000000312087899 */ /* 0x000fc4000800063f */
[----:B------:R-:W-:Y:S10]  /*45e0*/  @!P1 BRA `(.L_x_28) ;  /* 0x000000cc00b49947 */ /* 0x000ff40003800000 */
[----:B------:R-:W-:Y:S01]  /*45f0*/  ULDC.64 UR24, c[0x0][0x5c8] ;  /* 0x0001720000187ab9 */ /* 0x000fe20000000a00 */
[----:B------:R-:W-:Y:S01]  /*4600*/  ULDC.64 UR28, c[0x0][0x5b0] ;  /* 0x00016c00001c7ab9 */ /* 0x000fe20000000a00 */
[C---:B------:R-:W-:Y:S01]  /*4610*/  LEA R4, P1, R6.reuse, UR24, 0x1 ;  /* 0x0000001806047c11 */ /* 0x040fe2000f8208ff */
[----:B------:R-:W-:Y:S01]  /*4620*/  ULDC.64 UR30, c[0x0][0x5a8] ;  /* 0x00016a00001e7ab9 */ /* 0x000fe20000000a00 */
[----:B------:R-:W2:Y:S01]  /*4630*/  LDL.LU R10, [R1] ;  /* 0x00000000010a7983 */ /* 0x000ea20000300800 */
[----:B------:R-:W-:Y:S01]  /*4640*/  IMAD R22, R15, UR28, RZ ;  /* 0x0000001c0f167c24 */ /* 0x000fe2000f8e02ff */
[----:B------:R-:W-:Y:S01]  /*4650*/  LEA.HI.X R5, R6, UR25, R2, 0x1, P1 ;  /* 0x0000001906057c11 */ /* 0x000fe200088f0c02 */
[----:B------:R-:W-:Y:S01]  /*4660*/  ULDC.64 UR24, c[0x0][0x5c0] ;  /* 0x0001700000187ab9 */ /* 0x000fe20000000a00 */
[----:B------:R-:W-:Y:S01]  /*4670*/  IADD3 R6, P1, R12, UR11, RZ ;  /* 0x0000000b0c067c10 */ /* 0x000fe2000ff3e0ff */
[----:B------:R-:W-:Y:S02]  /*4680*/  UIMAD UR5, UR10, UR24, URZ ;  /* 0x000000180a0572a4 */ /* 0x000fe4000f8e023f */
[----:B------:R-:W-:Y:S01]  /*4690*/  IMAD.U32 R20, RZ, RZ, UR24 ;  /* 0x00000018ff147e24 */ /* 0x000fe2000f8e00ff */
[----:B------:R-:W-:Y:S01]  /*46a0*/  IADD3.X R7, R13, UR20, RZ, P1, !PT ;  /* 0x000000140d077c10 */ /* 0x000fe20008ffe4ff */
[----:B------:R-:W-:Y:S01]  /*46b0*/  UIMAD UR10, UR15, UR25, UR5 ;  /* 0x000000190f0a72a4 */ /* 0x000fe2000f8e0205 */
[----:B------:R-:W-:-:S02]  /*46c0*/  IMAD R22, R14, UR29, R22 ;  /* 0x0000001d0e167c24 */ /* 0x000fc4000f8e0216 */
[----:B------:R-:W-:-:S04]  /*46d0*/  IMAD.WIDE.U32 R6, R20, UR15, R6 ;  /* 0x0000000f14067c25 */ /* 0x000fc8000f8e0006 */
[----:B------:R-:W-:Y:S02]  /*46e0*/  VIADD R19, R7, UR10 ;  /* 0x0000000a07137c36 */ /* 0x000fe40008000000 */
[----:B------:R-:W-:Y:S02]  /*46f0*/  IMAD.U32 R7, RZ, RZ, UR6 ;  /* 0x00000006ff077e24 */ /* 0x000fe4000f8e00ff */
[----:B------:R-:W-:-:S04]  /*4700*/  IMAD.MOV.U32 R18, RZ, RZ, R6 ;  /* 0x000000ffff127224 */ /* 0x000fc800078e0006 */
[----:B------:R-:W-:-:S04]  /*4710*/  IMAD.WIDE.U32 R18, R7, UR23, R18 ;  /* 0x0000001707127c25 */ /* 0x000fc8000f8e0012 */
[----:B------:R-:W-:Y:S02]  /*4720*/  VIADD R17, R19, UR4 ;  /* 0x0000000413117c36 */ /* 0x000fe40008000000 */
[----:B------:R-:W-:-:S04]  /*4730*/  IMAD.MOV.U32 R16, RZ, RZ, R18 ;  /* 0x000000ffff107224 */ /* 0x000fc800078e0012 */
[----:B------:R-:W-:-:S04]  /*4740*/  IMAD.WIDE.U32 R6, R14, UR28, R16 ;  /* 0x0000001c0e067c25 */ /* 0x000fc8000f8e0010 */
[----:B------:R-:W-:Y:S01]  /*4750*/  IMAD.IADD R7, R7, 0x1, R22 ;  /* 0x0000000107077824 */ /* 0x000fe200078e0216 */
[----:B------:R-:W-:-:S04]  /*4760*/  LEA R8, P1, R6, UR30, 0x1 ;  /* 0x0000001e06087c11 */ /* 0x000fc8000f8208ff */
[----:B------:R-:W-:-:S05]  /*4770*/  LEA.HI.X R9, R6, UR31, R7, 0x1, P1 ;  /* 0x0000001f06097c11 */ /* 0x000fca00088f0c07 */
[----:B------:R-:W3:Y:S01]  /*4780*/  @P0 LDG.E.LTC128B.U16 R21, desc[UR12][R8.64] ;  /* 0x0000000c08150981 */ /* 0x000ee2000c1e1520 */
[----:B------:R-:W-:Y:S01]  /*4790*/  UIMAD.WIDE.U32 UR6, UR23, UR6, URZ ;  /* 0x00000006170672a5 */ /* 0x000fe2000f8e003f */
[----:B------:R-:W-:Y:S01]  /*47a0*/  IMAD.U32 R216, RZ, RZ, UR28 ;  /* 0x0000001cffd87e24 */ /* 0x000fe2000f8e00ff */
[----:B------:R-:W-:Y:S01]  /*47b0*/  ISETP.GT.AND P3, PT, R3, 0x1, PT ;  /* 0x000000010300780c */ /* 0x000fe20003f64270 */
[----:B------:R-:W-:Y:S01]  /*47c0*/  BSSY B0, `(.L_x_29) ;  /* 0x0000015000007945 */ /* 0x000fe20003800000 */
[----:B------:R-:W-:Y:S01]  /*47d0*/  UIADD3 UR5, UR7, UR4, URZ ;  /* 0x0000000407057290 */ /* 0x000fe2000fffe03f */
[----:B------:R-:W-:Y:S02]  /*47e0*/  LOP3.LUT R2, R2, 0xfffffffd, RZ, 0xc0, !PT ;  /* 0xfffffffd02027812 */ /* 0x000fe400078ec0ff */
[----:B------:R-:W-:-:S08]  /*47f0*/  UMOV UR4, UR6 ;  /* 0x0000000600047c82 */ /* 0x000fd00008000000 */
[----:B------:R-:W-:Y:S01]  /*4800*/  @P3 LOP3.LUT R2, R2, 0x2, RZ, 0xfc, !PT ;  /* 0x0000000202023812 */ /* 0x000fe200078efcff */
[----:B---3--:R-:W-:-:S04]  /*4810*/  IMAD.U32 R6, R21, 0x10000, RZ ;  /* 0x0001000015067824 */ /* 0x008fc800078e00ff */
[----:B------:R-:W-:-:S04]  /*4820*/  FMUL R6, R6, UR17 ;  /* 0x0000001106067c20 */ /* 0x000fc80008400000 */
[----:B--2---:R-:W-:-:S05]  /*4830*/  FFMA R6, R10, UR16, R6 ;  /* 0x000000100a067c23 */ /* 0x004fca0008000006 */
[----:B------:R-:W-:-:S05]  /*4840*/  F2FP.BF16.F32.PACK_AB R6, RZ, R6 ;  /* 0x00000006ff06723e */ /* 0x000fca00000010ff */
[----:B------:R1:W-:Y:S02]  /*4850*/  @P0 STG.E.U16 desc[UR12][R4.64], R6 ;  /* 0x0000000604000986 */ /* 0x0003e4000c10150c */
[----:B-1----:R-:W-:-:S04]  /*4860*/  IMAD.WIDE.U32 R6, R14, R216, UR4 ;  /* 0x000000040e067e25 */ /* 0x002fc8000f8e00d8 */
[----:B------:R-:W-:Y:S02]  /*4870*/  IMAD.IADD R7, R22, 0x1, R7 ;  /* 0x0000000116077824 */ /* 0x000fe400078e0207 */
[----:B------:R-:W-:-:S04]  /*4880*/  IMAD.WIDE.U32 R6, R20, UR15, R6 ;  /* 0x0000000f14067c25 */ /* 0x000fc8000f8e0006 */
[----:B------:R-:W-:Y:S01]  /*4890*/  VIADD R7, R7, UR10 ;  /* 0x0000000a07077c36 */ /* 0x000fe20008000000 */
[----:B------:R-:W-:-:S04]  /*48a0*/  IADD3 R6, P0, P1, R6, UR11, R12 ;  /* 0x0000000b06067c10 */ /* 0x000fc8000f91e00c */
[----:B------:R-:W-:Y:S02]  /*48b0*/  IADD3.X R7, R7, UR20, R13, P0, P1 ;  /* 0x0000001407077c10 */ /* 0x000fe400087e240d */
[----:B------:R-:W-:Y:S02]  /*48c0*/  ISETP.GT.AND P1, PT, R0, RZ, P3 ;  /* 0x000000ff0000720c */ /* 0x000fe40001f24270 */
[----:B------:R-:W-:-:S04]  /*48d0*/  LEA R10, P0, R6, UR30, 0x1 ;  /* 0x0000001e060a7c11 */ /* 0x000fc8000f8008ff */
[----:B------:R-:W-:-:S07]  /*48e0*/  LEA.HI.X R11, R6, UR31, R7, 0x1, P0 ;  /* 0x0000001f060b7c11 */ /* 0x000fce00080f0c07 */
[----:B------:R-:W-:Y:S05]  /*48f0*/  @!P1 BRA `(.L_x_30) ;  /* 0x0000000000049947 */ /* 0x000fea0003800000 */
[----:B------:R1:W5:Y:S02]  /*4900*/  LDG.E.LTC128B.U16 R21, desc[UR12][R10.64+0x2] ;  /* 0x0000020c0a157981 */ /* 0x000364000c1e1520 */
.L_x_30:
[----:B------:R-:W-:Y:S05]  /*4910*/  BSYNC B0 ;  /* 0x0000000000007941 */ /* 0x000fea0003800000 */
.L_x_29:
[----:B------:R-:W2:Y:S01]  /*4920*/  LDL.LU R7, [R1+0x4] ;  /* 0x0000040001077983 */ /* 0x000ea20000300800 */
[----:B-----5:R-:W-:Y:S01]  /*4930*/  IMAD.U32 R6, R21, 0x10000, RZ ;  /* 0x0001000015067824 */ /* 0x020fe200078e00ff */
[----:B------:R-:W-:Y:S02]  /*4940*/  USHF.L.U64.HI UR27, UR28, 0x3, UR29 ;  /* 0x000000031c1b7899 */ /* 0x000fe4000801021d */
[----:B------:R-:W-:Y:S01]  /*4950*/  USHF.L.U32 UR26, UR28, 0x3, URZ ;  /* 0x000000031c1a7899 */ /* 0x000fe2000800063f */
[----:B------:R-:W-:Y:S01]  /*4960*/  FMUL R6, R6, UR17 ;  /* 0x0000001106067c20 */ /* 0x000fe20008400000 */
[----:B------:R-:W-:Y:S01]  /*4970*/  ISETP.GT.AND P2, PT, R0, 0x8, P5 ;  /* 0x000000080000780c */ /* 0x000fe20002f44270 */
[----:B------:R-:W3:Y:S02]  /*4980*/  LDL.LU R23, [R1+0x8] ;  /* 0x0000080001177983 */ /* 0x000ee40000300800 */
[----:B--2---:R-:W-:-:S05]  /*4990*/  FFMA R6, R7, UR16, R6 ;  /* 0x0000001007067c23 */ /* 0x004fca0008000006 */
[----:B------:R-:W-:-:S05]  /*49a0*/  F2FP.BF16.F32.PACK_AB R6, RZ, R6 ;  /* 0x00000006ff06723e */ /* 0x000fca00000010ff */
[----:B------:R2:W-:Y:S02]  /*49b0*/  @P1 STG.E.U16 desc[UR12][R4.64+0x2], R6 ;  /* 0x0000020604001986 */ /* 0x0005e4000c10150c */
[----:B--2---:R-:W-:-:S04]  /*49c0*/  IMAD.WIDE.U32 R6, R14, R216, UR26 ;  /* 0x0000001a0e067e25 */ /* 0x004fc8000f8e00d8 */
[----:B------:R-:W-:Y:S01]  /*49d0*/  IMAD.IADD R22, R22, 0x1, R7 ;  /* 0x0000000116167824 */ /* 0x000fe200078e0207 */
[----:B------:R-:W-:Y:S02]  /*49e0*/  IADD3 R7, P0, R18, R6, RZ ;  /* 0x0000000612077210 */ /* 0x000fe40007f1e0ff */
[----:B------:R-:W-:-:S03]  /*49f0*/  IADD3 R8, P1, R6, UR6, RZ ;  /* 0x0000000606087c10 */ /* 0x000fc6000ff3e0ff */
[----:B------:R-:W-:Y:S01]  /*4a00*/  IMAD.X R9, R22, 0x1, R17, P0 ;  /* 0x0000000116097824 */ /* 0x000fe200000e0611 */
[----:B------:R-:W-:-:S04]  /*4a10*/  LEA R6, P0, R7, UR30, 0x1 ;  /* 0x0000001e07067c11 */ /* 0x000fc8000f8008ff */
[----:B------:R-:W-:-:S05]  /*4a20*/  LEA.HI.X R7, R7, UR31, R9, 0x1, P0 ;  /* 0x0000001f07077c11 */ /* 0x000fca00080f0c09 */
[----:B------:R2:W4:Y:S01]  /*4a30*/  @P2 LDG.E.LTC128B.U16 R21, desc[UR12][R6.64] ;  /* 0x0000000c06152981 */ /* 0x000522000c1e1520 */
[----:B------:R-:W-:Y:S01]  /*4a40*/  USHF.L.U32 UR25, UR8, 0x1, URZ ;  /* 0x0000000108197899 */ /* 0x000fe2000800063f */
[----:B------:R-:W-:Y:S01]  /*4a50*/  BSSY B0, `(.L_x_31) ;  /* 0x0000014000007945 */ /* 0x000fe20003800000 */
[----:B------:R-:W-:-:S04]  /*4a60*/  USHF.L.U64.HI UR8, UR8, 0x1, UR9 ;  /* 0x0000000108087899 */ /* 0x000fc80008010209 */
[----:B--2---:R-:W-:Y:S01]  /*4a70*/  IADD3 R6, P0, R4, UR25, RZ ;  /* 0x0000001904067c10 */ /* 0x004fe2000ff1e0ff */
[----:B----4-:R-:W-:-:S04]  /*4a80*/  IMAD.U32 R7, R21, 0x10000, RZ ;  /* 0x0001000015077824 */ /* 0x010fc800078e00ff */
[----:B------:R-:W-:-:S04]  /*4a90*/  FMUL R7, R7, UR17 ;  /* 0x0000001107077c20 */ /* 0x000fc80008400000 */
[----:B---3--:R-:W-:-:S05]  /*4aa0*/  FFMA R7, R23, UR16, R7 ;  /* 0x0000001017077c23 */ /* 0x008fca0008000007 */
[----:B------:R-:W-:-:S04]  /*4ab0*/  F2FP.BF16.F32.PACK_AB R7, RZ, R7 ;  /* 0x00000007ff07723e */ /* 0x000fc800000010ff */
[----:B------:R-:W-:Y:S02]  /*4ac0*/  PRMT R9, R7, 0x7610, R9 ;  /* 0x0000761007097816 */ /* 0x000fe40000000009 */
[----:B------:R-:W-:-:S05]  /*4ad0*/  IADD3.X R7, R5, UR8, RZ, P0, !PT ;  /* 0x0000000805077c10 */ /* 0x000fca00087fe4ff */
[----:B------:R2:W-:Y:S02]  /*4ae0*/  @P2 STG.E.U16 desc[UR12][R6.64], R9 ;  /* 0x0000000906002986 */ /* 0x0005e4000c10150c */
[----:B--2---:R-:W-:-:S03]  /*4af0*/  IADD3.X R9, R22, UR5, RZ, P1, !PT ;  /* 0x0000000516097c10 */ /* 0x004fc60008ffe4ff */
[----:B------:R-:W-:-:S04]  /*4b00*/  IMAD.WIDE.U32 R8, R20, UR15, R8 ;  /* 0x0000000f14087c25 */ /* 0x000fc8000f8e0008 */
[----:B------:R-:W-:Y:S01]  /*4b10*/  VIADD R22, R9, UR10 ;  /* 0x0000000a09167c36 */ /* 0x000fe20008000000 */
[----:B------:R-:W-:-:S04]  /*4b20*/  IADD3 R9, P0, P1, R8, UR11, R12 ;  /* 0x0000000b08097c10 */ /* 0x000fc8000f91e00c */
[----:B------:R-:W-:Y:S02]  /*4b30*/  IADD3.X R22, R22, UR20, R13, P0, P1 ;  /* 0x0000001416167c10 */ /* 0x000fe400087e240d */
[----:B------:R-:W-:-:S04]  /*4b40*/  LEA R8, P0, R9, UR30, 0x1 ;  /* 0x0000001e09087c11 */ /* 0x000fc8000f8008ff */
[----:B------:R-:W-:Y:S02]  /*4b50*/  LEA.HI.X R9, R9, UR31, R22, 0x1, P0 ;  /* 0x0000001f09097c11 */ /* 0x000fe400080f0c16 */
[----:B------:R-:W-:-:S13]  /*4b60*/  ISETP.GT.AND P0, PT, R0, 0x8, P3 ;  /* 0x000000080000780c */ /* 0x000fda0001f04270 */
[----:B------:R-:W-:Y:S05]  /*4b70*/  @!P0 BRA `(.L_x_32) ;  /* 0x0000000000048947 */ /* 0x000fea0003800000 */
[----:B------:R2:W5:Y:S02]  /*4b80*/  LDG.E.LTC128B.U16 R21, desc[UR12][R8.64+0x2] ;  /* 0x0000020c08157981 */ /* 0x000564000c1e1520 */
.L_x_32:
[----:B------:R-:W-:Y:S05]  /*4b90*/  BSYNC B0 ;  /* 0x0000000000007941 */ /* 0x000fea0003800000 */
.L_x_31:
[----:B------:R-:W3:Y:S01]  /*4ba0*/  LDL.LU R23, [R1+0xc] ;  /* 0x00000c0001177983 */ /* 0x000ee20000300800 */
[----:B-----5:R-:W-:Y:S01]  /*4bb0*/  IMAD.U32 R22, R21, 0x10000, RZ ;  /* 0x0001000015167824 */ /* 0x020fe200078e00ff */
[----:B------:R-:W-:Y:S01]  /*4bc0*/  ISETP.GT.AND P1, PT, R3, 0x8, PT ;  /* 0x000000080300780c */ /* 0x000fe20003f24270 */
[----:B------:R-:W-:Y:S01]  /*4bd0*/  BSSY B0, `(.L_x_33) ;  /* 0x000000a000007945 */ /* 0x000fe20003800000 */
[----:B------:R-:W-:Y:S01]  /*4be0*/  LOP3.LUT R2, R2, 0xfffffffb, RZ, 0xc0, !PT ;  /* 0xfffffffb02027812 */ /* 0x000fe200078ec0ff */
[----:B------:R-:W-:-:S10]  /*4bf0*/  FMUL R22, R22, UR17 ;  /* 0x0000001116167c20 */ /* 0x000fd40008400000 */
[----:B------:R-:W-:Y:S01]  /*4c00*/  @P1 LOP3.LUT R2, R2, 0x4, RZ, 0xfc, !PT ;  /* 0x0000000402021812 */ /* 0x000fe200078efcff */
[----:B---3--:R-:W-:-:S05]  /*4c10*/  FFMA R22, R23, UR16, R22 ;  /* 0x0000001017167c23 */ /* 0x008fca0008000016 */
[----:B------:R-:W-:-:S05]  /*4c20*/  F2FP.BF16.F32.PACK_AB R22, RZ, R22 ;  /* 0x00000016ff16723e */ /* 0x000fca00000010ff */
[----:B------:R3:W-:Y:S01]  /*4c30*/  @P0 STG.E.U16 desc[UR12][R6.64+0x2], R22 ;  /* 0x0000021606000986 */ /* 0x0007e2000c10150c */
[----:B------:R-:W-:-:S13]  /*4c40*/  ISETP.GT.AND P0, PT, R0, RZ, P1 ;  /* 0x000000ff0000720c */ /* 0x000fda0000f04270 */
[----:B---3--:R-:W-:Y:S05]  /*4c50*/  @!P0 BRA `(.L_x_34) ;  /* 0x0000000000048947 */ /* 0x008fea0003800000 */
[----:B------:R3:W5:Y:S02]  /*4c60*/  LDG.E.LTC128B.U16 R21, desc[UR12][R10.64+0x10] ;  /* 0x0000100c0a157981 */ /* 0x000764000c1e1520 */
.L_x_34:
[----:B------:R-:W-:Y:S05]  /*4c70*/  BSYNC B0 ;  /* 0x0000000000007941 */ /* 0x000fea0003800000 */
.L_x_33:
[----:B------:R-:W4:Y:S01]  /*4c80*/  LDL.LU R23, [R1+0x10] ;  /* 0x0000100001177983 */ /* 0x000f220000300800 */
[----:B-----5:R-:W-:Y:S01]  /*4c90*/  IMAD.U32 R22, R21, 0x10000, RZ ;  /* 0x0001000015167824 */ /* 0x020fe200078e00ff */
[----:B------:R-:W-:Y:S01]  /*4ca0*/  ISETP.GT.AND P2, PT, R3, 0x9, PT ;  /* 0x000000090300780c */ /* 0x000fe20003f44270 */
[----:B------:R-:W-:Y:S01]  /*4cb0*/  BSSY B0, `(.L_x_35) ;  /* 0x000000a000007945 */ /* 0x000fe20003800000 */
[----:B------:R-:W-:Y:S01]  /*4cc0*/  LOP3.LUT R2, R2, 0xfffffff7, RZ, 0xc0, !PT ;  /* 0xfffffff702027812 */ /* 0x000fe200078ec0ff */
[----:B------:R-:W-:-:S10]  /*4cd0*/  FMUL R22, R22, UR17 ;  /* 0x0000001116167c20 */ /* 0x000fd40008400000 */
[----:B------:R-:W-:Y:S01]  /*4ce0*/  @P2 LOP3.LUT R2, R2, 0x8, RZ, 0xfc, !PT ;  /* 0x0000000802022812 */ /* 0x000fe200078efcff */
[----:B----4-:R-:W-:-:S05]  /*4cf0*/  FFMA R22, R23, UR16, R22 ;  /* 0x0000001017167c23 */ /* 0x010fca0008000016 */
[----:B------:R-:W-:-:S05]  /*4d00*/  F2FP.BF16.F32.PACK_AB R22, RZ, R22 ;  /* 0x00000016ff16723e */ /* 0x000fca00000010ff */
[----:B------:R4:W-:Y:S01]  /*4d10*/  @P0 STG.E.U16 desc[UR12][R4.64+0x10], R22 ;  /* 0x0000101604000986 */ /* 0x0009e2000c10150c */
[----:B------:R-:W-:-:S13]  /*4d20*/  ISETP.GT.AND P0, PT, R0, RZ, P2 ;  /* 0x000000ff0000720c */ /* 0x000fda0001704270 */
[----:B----4-:R-:W-:Y:S05]  /*4d30*/  @!P0 BRA `(.L_x_36) ;  /* 0x0000000000048947 */ /* 0x010fea0003800000 */
[----:B------:R4:W5:Y:S02]  /*4d40*/  LDG.E.LTC128B.U16 R21, desc[UR12][R10.64+0x12] ;  /* 0x0000120c0a157981 */ /* 0x000964000c1e1520 */
.L_x_36:
[----:B------:R-:W-:Y:S05]  /*4d50*/  BSYNC B0 ;  /* 0x0000000000007941 */ /* 0x000fea0003800000 */
.L_x_35:
[----:B------:R-:W2:Y:S01]  /*4d60*/  LDL.LU R23, [R1+0x14] ;  /* 0x0000140001177983 */ /* 0x000ea20000300800 */
[----:B-----5:R-:W-:Y:S01]  /*4d70*/  IMAD.U32 R22, R21, 0x10000, RZ ;  /* 0x0001000015167824 */ /* 0x020fe200078e00ff */
[----:B------:R-:W-:Y:S01]  /*4d80*/  ISETP.GT.AND P1, PT, R0, 0x8, P1 ;  /* 0x000000080000780c */ /* 0x000fe20000f24270 */
[----:B------:R-:W-:Y:S02]  /*4d90*/  BSSY B0, `(.L_x_37) ;  /* 0x0000007000007945 */ /* 0x000fe40003800000 */
[----:B------:R-:W-:-:S04]  /*4da0*/  FMUL R22, R22, UR17 ;  /* 0x0000001116167c20 */ /* 0x000fc80008400000 */
[----:B--2---:R-:W-:-:S05]  /*4db0*/  FFMA R22, R23, UR16, R22 ;  /* 0x0000001017167c23 */ /* 0x004fca0008000016 */
[----:B------:R-:W-:-:S05]  /*4dc0*/  F2FP.BF16.F32.PACK_AB R22, RZ, R22 ;  /* 0x00000016ff16723e */ /* 0x000fca00000010ff */
[----:B------:R2:W-:Y:S01]  /*4dd0*/  @P0 STG.E.U16 desc[UR12][R4.64+0x12], R22 ;  /* 0x0000121604000986 */ /* 0x0005e2000c10150c */
[----:B------:R-:W-:Y:S05]  /*4de0*/  @!P1 BRA `(.L_x_38) ;  /* 0x0000000000049947 */ /* 0x000fea0003800000 */
[----:B------:R0:W5:Y:S02]  /*4df0*/  LDG.E.LTC128B.U16 R21, desc[UR12][R8.64+0x10] ;  /* 0x0000100c08157981 */ /* 0x000164000c1e1520 */
.L_x_38:
[----:B------:R-:W-:Y:S05]  /*4e00*/  BSYNC B0 ;  /* 0x0000000000007941 */ /* 0x000fea0003800000 */
.L_x_37:
[----:B------:R-:W3:Y:S01]  /*4e10*/  LDL.LU R23, [R1+0x18] ;  /* 0x0000180001177983 */ /* 0x000ee20000300800 */
[----:B--2--5:R-:W-:Y:S01]  /*4e20*/  IMAD.U32 R22, R21, 0x10000, RZ ;  /* 0x0001000015167824 */ /* 0x024fe200078e00ff */
[----:B------:R-:W-:Y:S01]  /*4e30*/  ISETP.GT.AND P0, PT, R0, 0x8, P2 ;  /* 0x000000080000780c */ /* 0x000fe20001704270 */
[----:B------:R-:W-:Y:S02]  /*4e40*/  BSSY B0, `(.L_x_39) ;  /* 0x0000007000007945 */ /* 0x000fe40003800000 */
[----:B------:R-:W-:-:S04]  /*4e50*/  FMUL R22, R22, UR17 ;  /* 0x0000001116167c20 */ /* 0x000fc80008400000 */
[----:B---3--:R-:W-:-:S05]  /*4e60*/  FFMA R22, R23, UR16, R22 ;  /* 0x0000001017167c23 */ /* 0x008fca0008000016 */
[----:B------:R-:W-:-:S05]  /*4e70*/  F2FP.BF16.F32.PACK_AB R22, RZ, R22 ;  /* 0x00000016ff16723e */ /* 0x000fca00000010ff */
[----:B------:R2:W-:Y:S01]  /*4e80*/  @P1 STG.E.U16 desc[UR12][R6.64+0x10], R22 ;  /* 0x0000101606001986 */ /* 0x0005e2000c10150c */
[----:B------:R-:W-:Y:S05]  /*4e90*/  @!P0 BRA `(.L_x_40) ;  /* 0x0000000000048947 */ /* 0x000fea0003800000 */
[----:B------:R3:W5:Y:S02]  /*4ea0*/  LDG.E.LTC128B.U16 R21, desc[UR12][R8.64+0x12] ;  /* 0x0000120c08157981 */ /* 0x000764000c1e1520 */
.L_x_40:
[----:B------:R-:W-:Y:S05]  /*4eb0*/  BSYNC B0 ;  /* 0x0000000000007941 */ /* 0x000fea0003800000 */
.L_x_39:
[----:B------:R-:W4:Y:S01]  /*4ec0*/  LDL.LU R23, [R1+0x1c] ;  /* 0x00001c0001177983 */ /* 0x000f220000300800 */
[----:B--2--5:R-:W-:Y:S01]  /*4ed0*/  IMAD.U32 R22, R21, 0x10000, RZ ;  /* 0x0001000015167824 */ /* 0x024fe200078e00ff */
[----:B------:R-:W-:Y:S01]  /*4ee0*/  ISETP.GT.AND P3, PT, R3, 0x10, PT ;  /* 0x000000100300780c */ /* 0x000fe20003f64270 */
[----:B------:R-:W-:Y:S01]  /*4ef0*/  BSSY B0, `(.L_x_41) ;  /* 0x000000a000007945 */ /* 0x000fe20003800000 */
[----:B------:R-:W-:Y:S01]  /*4f00*/  LOP3.LUT R2, R2, 0xffffffef, RZ, 0xc0, !PT ;  /* 0xffffffef02027812 */ /* 0x000fe200078ec0ff */
[----:B------:R-:W-:Y:S01]  /*4f10*/  FMUL R22, R22, UR17 ;  /* 0x0000001116167c20 */ /* 0x000fe20008400000 */
[----:B------:R-:W-:-:S09]  /*4f20*/  ISETP.GT.AND P1, PT, R0, RZ, P3 ;  /* 0x000000ff0000720c */ /* 0x000fd20001f24270 */
[----:B------:R-:W-:Y:S01]  /*4f30*/  @P3 LOP3.LUT R2, R2, 0x10, RZ, 0xfc, !PT ;  /* 0x0000001002023812 */ /* 0x000fe200078efcff */
[----:B----4-:R-:W-:-:S05]  /*4f40*/  FFMA R22, R23, UR16, R22 ;  /* 0x0000001017167c23 */ /* 0x010fca0008000016 */
[----:B------:R-:W-:-:S05]  /*4f50*/  F2FP.BF16.F32.PACK_AB R22, RZ, R22 ;  /* 0x00000016ff16723e */ /* 0x000fca00000010ff */
[----:B------:R2:W-:Y:S01]  /*4f60*/  @P0 STG.E.U16 desc[UR12][R6.64+0x12], R22 ;  /* 0x0000121606000986 */ /* 0x0005e2000c10150c */
[----:B------:R-:W-:Y:S05]  /*4f70*/  @!P1 BRA `(.L_x_42) ;  /* 0x0000000000049947 */ /* 0x000fea0003800000 */
[----:B------:R4:W5:Y:S02]  /*4f80*/  LDG.E.LTC128B.U16 R21, desc[UR12][R10.64+0x20] ;  /* 0x0000200c0a157981 */ /* 0x000964000c1e1520 */
.L_x_42:
[----:B------:R-:W-:Y:S05]  /*4f90*/  BSYNC B0 ;  /* 0x0000000000007941 */ /* 0x000fea0003800000 */
.L_x_41:
[----:B------:R-:W3:Y:S01]  /*4fa0*/  LDL.LU R23, [R1+0x20] ;  /* 0x0000200001177983 */ /* 0x000ee20000300800 */
[----:B--2--5:R-:W-:Y:S01]  /*4fb0*/  IMAD.U32 R22, R21, 0x10000, RZ ;  /* 0x0001000015167824 */ /* 0x024fe200078e00ff */
[----:B------:R-:W-:Y:S01]  /*4fc0*/  IADD3 R219, P0, R14, 0x40, RZ ;  /* 0x000000400edb7810 */ /* 0x000fe20007f1e0ff */
[----:B------:R-:W-:Y:S01]  /*4fd0*/  BSSY B0, `(.L_x_43) ;  /* 0x0000014000007945 */ /* 0x000fe20003800000 */
[----:B------:R-:W-:Y:S01]  /*4fe0*/  ISETP.GT.AND P2, PT, R3, 0x11, PT ;  /* 0x000000110300780c */ /* 0x000fe20003f44270 */
[----:B------:R-:W-:Y:S01]  /*4ff0*/  FMUL R22, R22, UR17 ;  /* 0x0000001116167c20 */ /* 0x000fe20008400000 */
[----:B------:R-:W-:-:S11]  /*5000*/  LOP3.LUT R2, R2, 0xffbfffff, RZ, 0xc0, !PT ;  /* 0xffbfffff02027812 */ /* 0x000fd600078ec0ff */
[----:B------:R-:W-:Y:S01]  /*5010*/  @P2 LOP3.LUT R2, R2, 0x400000, RZ, 0xfc, !PT ;  /* 0x0040000002022812 */ /* 0x000fe200078efcff */
[----:B---3--:R-:W-:-:S05]  /*5020*/  FFMA R22, R23, UR16, R22 ;  /* 0x0000001017167c23 */ /* 0x008fca0008000016 */
[----:B------:R-:W-:-:S05]  /*5030*/  F2FP.BF16.F32.PACK_AB R22, RZ, R22 ;  /* 0x00000016ff16723e */ /* 0x000fca00000010ff */
[----:B------:R2:W-:Y:S02]  /*5040*/  @P1 STG.E.U16 desc[UR12][R4.64+0x20], R22 ;  /* 0x0000201604001986 */ /* 0x0005e4000c10150c */
[----:B--2---:R-:W-:-:S04]  /*5050*/  IMAD.X R22, RZ, RZ, R15, P0 ;  /* 0x000000ffff167224 */ /* 0x004fc800000e060f */
[----:B------:R-:W-:-:S04]  /*5060*/  IMAD R22, R22, UR28, RZ ;  /* 0x0000001c16167c24 */ /* 0x000fc8000f8e02ff */
[C---:B------:R-:W-:Y:S02]  /*5070*/  IMAD R227, R219.reuse, UR29, R22 ;  /* 0x0000001ddbe37c24 */ /* 0x040fe4000f8e0216 */
[----:B------:R-:W-:-:S04]  /*5080*/  IMAD.WIDE.U32 R22, R219, R216, UR4 ;  /* 0x00000004db167e25 */ /* 0x000fc8000f8e00d8 */
[----:B------:R-:W-:Y:S02]  /*5090*/  IMAD.IADD R23, R227, 0x1, R23 ;  /* 0x00000001e3177824 */ /* 0x000fe400078e0217 */
[----:B------:R-:W-:-:S04]  /*50a0*/  IMAD.WIDE.U32 R22, R20, UR15, R22 ;  /* 0x0000000f14167c25 */ /* 0x000fc8000f8e0016 */
[----:B------:R-:W-:Y:S01]  /*50b0*/  VIADD R23, R23, UR10 ;  /* 0x0000000a17177c36 */ /* 0x000fe20008000000 */
[----:B------:R-:W-:-:S04]  /*50c0*/  IADD3 R241, P0, P1, R22, UR11, R12 ;  /* 0x0000000b16f17c10 */ /* 0x000fc8000f91e00c */
[----:B------:R-:W-:Y:S02]  /*50d0*/  IADD3.X R247, R23, UR20, R13, P0, P1 ;  /* 0x0000001417f77c10 */ /* 0x000fe400087e240d */
[----:B------:R-:W-:-:S13]  /*50e0*/  ISETP.GT.AND P0, PT, R0, RZ, P2 ;  /* 0x000000ff0000720c */ /* 0x000fda0001704270 */
[----:B------:R-:W-:Y:S05]  /*50f0*/  @!P0 BRA `(.L_x_44) ;  /* 0x0000000000048947 */ /* 0x000fea0003800000 */
[----:B------:R2:W5:Y:S02]  /*5100*/  LDG.E.LTC128B.U16 R21, desc[UR12][R10.64+0x22] ;  /* 0x0000220c0a157981 */ /* 0x000564000c1e1520 */
.L_x_44:
[----:B------:R-:W-:Y:S05]  /*5110*/  BSYNC B0 ;  /* 0x0000000000007941 */ /* 0x000fea0003800000 */
.L_x_43:
[----:B------:R-:W3:Y:S01]  /*5120*/  LDL.LU R23, [R1+0x24] ;  /* 0x0000240001177983 */ /* 0x000ee20000300800 */
[----:B-----5:R-:W-:Y:S01]  /*5130*/  IMAD.U32 R22, R21, 0x10000, RZ ;  /* 0x0001000015167824 */ /* 0x020fe200078e00ff */
[----:B------:R-:W-:Y:S03]  /*5140*/  BSSY B0, `(.L_x_45) ;  /* 0x0000008000007945 */ /* 0x000fe60003800000 */
[----:B------:R-:W-:-:S04]  /*5150*/  FMUL R22, R22, UR17 ;  /* 0x0000001116167c20 */ /* 0x000fc80008400000 */
[----:B---3--:R-:W-:-:S05]  /*5160*/  FFMA R22, R23, UR16, R22 ;  /* 0x0000001017167c23 */ /* 0x008fca0008000016 */
[----:B------:R-:W-:-:S05]  /*5170*/  F2FP.BF16.F32.PACK_AB R22, RZ, R22 ;  /* 0x00000016ff16723e */ /* 0x000fca00000010ff */
[----:B------:R3:W-:Y:S01]  /*5180*/  @P0 STG.E.U16 desc[UR12][R4.64+0x22], R22 ;  /* 0x0000221604000986 */ /* 0x0007e2000c10150c */
[----:B------:R-:W-:-:S13]  /*5190*/  ISETP.GT.AND P0, PT, R0, 0x8, P3 ;  /* 0x000000080000780c */ /* 0x000fda0001f04270 */
[----:B---3--:R-:W-:Y:S05]  /*51a0*/  @!P0 BRA `(.L_x_46) ;  /* 0x0000000000048947 */ /* 0x008fea0003800000 */
[----:B------:R3:W5:Y:S02]  /*51b0*/  LDG.E.LTC128B.U16 R21, desc[UR12][R8.64+0x20] ;  /* 0x0000200c08157981 */ /* 0x000764000c1e1520 */
.L_x_46:
[----:B------:R-:W-:Y:S05]  /*51c0*/  BSYNC B0 ;  /* 0x0000000000007941 */ /* 0x000fea0003800000 */
.L_x_45:
[----:B------:R-:W2:Y:S01]  /*51d0*/  LDL.LU R23, [R1+0x28] ;  /* 0x0000280001177983 */ /* 0x000ea20000300800 */
[----:B-----5:R-:W-:Y:S01]  /*51e0*/  IMAD.U32 R22, R21, 0x10000, RZ ;  /* 0x0001000015167824 */ /* 0x020fe200078e00ff */
[----:B------:R-:W-:Y:S03]  /*51f0*/  BSSY B0, `(.L_x_47) ;  /* 0x0000008000007945 */ /* 0x000fe60003800000 */
[----:B------:R-:W-:-:S04]  /*5200*/  FMUL R22, R22, UR17 ;  /* 0x0000001116167c20 */ /* 0x000fc80008400000 */
[----:B--2---:R-:W-:-:S05]  /*5210*/  FFMA R22, R23, UR16, R22 ;  /* 0x0000001017167c23 */ /* 0x004fca0008000016 */
[----:B------:R-:W-:-:S05]  /*5220*/  F2FP.BF16.F32.PACK_AB R22, RZ, R22 ;  /* 0x00000016ff16723e */ /* 0x000fca00000010ff */
[----:B------:R2:W-:Y:S01]  /*5230*/  @P0 STG.E.U16 desc[UR12][R6.64+0x20], R22 ;  /* 0x0000201606000986 */ /* 0x0005e2000c10150c */
[----:B------:R-:W-:-:S13]  /*5240*/  ISETP.GT.AND P0, PT, R0, 0x8, P2 ;  /* 0x000000080000780c */ /* 0x000fda0001704270 */
[----:B--2---:R-:W-:Y:S05]  /*5250*/  @!P0 BRA `(.L_x_48) ;  /* 0x0000000000048947 */ /* 0x004fea0003800000 */
[----:B------:R2:W5:Y:S02]  /*5260*/  LDG.E.LTC128B.U16 R21, desc[UR12][R8.64+0x22] ;  /* 0x0000220c08157981 */ /* 0x000564000c1e1520 */
.L_x_48:
[----:B------:R-:W-:Y:S05]  /*5270*/  BSYNC B0 ;  /* 0x0000000000007941 */ /* 0x000fea0003800000 */
.L_x_47:
        /* <DEDUP_REMOVED lines=13> */
.L_x_50:
[----:B------:R-:W-:Y:S05]  /*5350*/  BSYNC B0 ;  /* 0x0000000000007941 */ /* 0x000fea0003800000 */
.L_x_49:
[----:B------:R-:W2:Y:S01]  /*5360*/  LDL.LU R23, [R1+0x30] ;  /* 0x0000300001177983 */ /* 0x000ea20000300800 */
[----:B-----5:R-:W-:Y:S01]  /*5370*/  IMAD.U32 R22, R21, 0x10000, RZ ;  /* 0x0001000015167824 */ /* 0x020fe200078e00ff */
[----:B------:R-:W-:Y:S01]  /*5380*/  ISETP.GT.AND P2, PT, R3, 0x19, PT ;  /* 0x000000190300780c */ /* 0x000fe20003f44270 */
[----:B------:R-:W-:Y:S01]  /*5390*/  BSSY B0, `(.L_x_51) ;  /* 0x0000014000007945 */ /* 0x000fe20003800000 */
[----:B------:R-:W-:Y:S01]  /*53a0*/  LOP3.LUT R2, R2, 0xfdffffff, RZ, 0xc0, !PT ;  /* 0xfdffffff02027812 */ /* 0x000fe200078ec0ff */
[----:B------:R-:W-:-:S10]  /*53b0*/  FMUL R22, R22, UR17 ;  /* 0x0000001116167c20 */ /* 0x000fd40008400000 */
[----:B------:R-:W-:Y:S01]  /*53c0*/  @P2 LOP3.LUT R2, R2, 0x2000000, RZ, 0xfc, !PT ;  /* 0x0200000002022812 */ /* 0x000fe200078efcff */
[----:B--2---:R-:W-:-:S05]  /*53d0*/  FFMA R22, R23, UR16, R22 ;  /* 0x0000001017167c23 */ /* 0x004fca0008000016 */
[----:B------:R-:W-:-:S05]  /*53e0*/  F2FP.BF16.F32.PACK_AB R22, RZ, R22 ;  /* 0x00000016ff16723e */ /* 0x000fca00000010ff */
[----:B------:R2:W-:Y:S01]  /*53f0*/  @P0 STG.E.U16 desc[UR12][R4.64+0x30], R22 ;  /* 0x0000301604000986 */ /* 0x0005e2000c10150c */
[----:B------:R-:W-:-:S05]  /*5400*/  IADD3 R221, P0, R14, 0x80, RZ ;  /* 0x000000800edd7810 */ /* 0x000fca0007f1e0ff */
        /* <DEDUP_REMOVED lines=12> */
.L_x_52:
[----:B------:R-:W-:Y:S05]  /*54d0*/  BSYNC B0 ;  /* 0x0000000000007941 */ /* 0x000fea0003800000 */
.L_x_51:
        /* <DEDUP_REMOVED lines=10> */
.L_x_54:
[----:B------:R-:W-:Y:S05]  /*5580*/  BSYNC B0 ;  /* 0x0000000000007941 */ /* 0x000fea0003800000 */
.L_x_53:
[----:B------:R-:W2:Y:S01]  /*5590*/  LDL.LU R23, [R1+0x38] ;  /* 0x0000380001177983 */ /* 0x000ea20000300800 */
[----:B-----5:R-:W-:Y:S01]  /*55a0*/  IMAD.U32 R22, R21, 0x10000, RZ ;  /* 0x0001000015167824 */ /* 0x020fe200078e00ff */
[----:B------:R-:W-:Y:S03]  /*55b0*/  BSSY B0, `(.L_x_55) ;  /* 0x0000013000007945 */ /* 0x000fe60003800000 */
[----:B------:R-:W-:-:S04]  /*55c0*/  FMUL R22, R22, UR17 ;  /* 0x0000001116167c20 */ /* 0x000fc80008400000 */
[----:B--2---:R-:W-:-:S05]  /*55d0*/  FFMA R22, R23, UR16, R22 ;  /* 0x0000001017167c23 */ /* 0x004fca0008000016 */
[----:B------:R-:W-:-:S05]  /*55e0*/  F2FP.BF16.F32.PACK_AB R22, RZ, R22 ;  /* 0x00000016ff16723e */ /* 0x000fca00000010ff */
[----:B------:R2:W-:Y:S01]  /*55f0*/  @P0 STG.E.U16 desc[UR12][R6.64+0x30], R22 ;  /* 0x0000301606000986 */ /* 0x0005e2000c10150c */
[----:B------:R-:W-:-:S05]  /*5600*/  IADD3 R220, P0, R14, 0xc0, RZ ;  /* 0x000000c00edc7810 */ /* 0x000fca0007f1e0ff */
[----:B------:R-:W-:-:S04]  /*5610*/  IMAD.X R14, RZ, RZ, R15, P0 ;  /* 0x000000ffff0e7224 */ /* 0x000fc800000e060f */
[----:B------:R-:W-:-:S04]  /*5620*/  IMAD R14, R14, UR28, RZ ;  /* 0x0000001c0e0e7c24 */ /* 0x000fc8000f8e02ff */
[C---:B------:R-:W-:Y:S02]  /*5630*/  IMAD R222, R220.reuse, UR29, R14 ;  /* 0x0000001ddcde7c24 */ /* 0x040fe4000f8e020e */
[----:B------:R-:W-:-:S04]  /*5640*/  IMAD.WIDE.U32 R14, R220, R216, UR4 ;  /* 0x00000004dc0e7e25 */ /* 0x000fc8000f8e00d8 */
[----:B------:R-:W-:Y:S02]  /*5650*/  IMAD.IADD R15, R222, 0x1, R15 ;  /* 0x00000001de0f7824 */ /* 0x000fe400078e020f */
[----:B------:R-:W-:-:S04]  /*5660*/  IMAD.WIDE.U32 R14, R20, UR15, R14 ;  /* 0x0000000f140e7c25 */ /* 0x000fc8000f8e000e */
[----:B------:R-:W-:Y:S01]  /*5670*/  VIADD R15, R15, UR10 ;  /* 0x0000000a0f0f7c36 */ /* 0x000fe20008000000 */
[----:B------:R-:W-:Y:S02]  /*5680*/  IADD3 R239, P0, P1, R14, UR11, R12 ;  /* 0x0000000b0eef7c10 */ /* 0x000fe4000f91e00c */
[----:B------:R-:W-:Y:S02]  /*5690*/  PRMT R14, R21, 0x7610, R14 ;  /* 0x00007610150e7816 */ /* 0x000fe4000000000e */
[----:B------:R-:W-:Y:S02]  /*56a0*/  IADD3.X R245, R15, UR20, R13, P0, P1 ;  /* 0x000000140ff57c10 */ /* 0x000fe400087e240d */
[----:B------:R-:W-:-:S13]  /*56b0*/  ISETP.GT.AND P0, PT, R0, 0x8, P2 ;  /* 0x000000080000780c */ /* 0x000fda0001704270 */
[----:B--2---:R-:W-:Y:S05]  /*56c0*/  @!P0 BRA `(.L_x_56) ;  /* 0x0000000000048947 */ /* 0x004fea0003800000 */
[----:B------:R2:W5:Y:S02]  /*56d0*/  LDG.E.LTC128B.U16 R14, desc[UR12][R8.64+0x32] ;  /* 0x0000320c080e7981 */ /* 0x000564000c1e1520 */
.L_x_56:
[----:B------:R-:W-:Y:S05]  /*56e0*/  BSYNC B0 ;  /* 0x0000000000007941 */ /* 0x000fea0003800000 */
.L_x_55:
        /* <DEDUP_REMOVED lines=13> */
.L_x_58:
[----:B------:R-:W-:Y:S05]  /*57c0*/  BSYNC B0 ;  /* 0x0000000000007941 */ /* 0x000fea0003800000 */
.L_x_57:
        /* <DEDUP_REMOVED lines=10> */
[----:B------:R-:W-:-:S13]  /*5870*/  ISETP.GT.AND P0, PT, R0, RZ, P1 ;  /* 0x000000ff0000720c */ /* 0x000fda0000f04270 */
[----:B--2---:R-:W-:Y:S05]  /*5880*/  @!P0 BRA `(.L_x_60) ;  /* 0x0000000000048947 */ /* 0x004fea0003800000 */
[----:B------:R2:W5:Y:S02]  /*5890*/  LDG.E.LTC128B.U16 R14, desc[UR12][R10.64+0x42] ;  /* 0x0000420c0a0e7981 */ /* 0x000564000c1e1520 */
.L_x_60:
[----:B------:R-:W-:Y:S05]  /*58a0*/  BSYNC B0 ;  /* 0x0000000000007941 */ /* 0x000fea0003800000 */
.L_x_59:
        /* <DEDUP_REMOVED lines=10> */
.L_x_62:
[----:B------:R-:W-:Y:S05]  /*5950*/  BSYNC B0 ;  /* 0x0000000000007941 */ /* 0x000fea0003800000 */
.L_x_61:
[----:B------:R-:W2:Y:S01]  /*5960*/  LDL.LU R22, [R1+0x48] ;  /* 0x0000480001167983 */ /* 0x000ea20000300800 */
[C---:B-----5:R-:W-:Y:S01]  /*5970*/  IMAD.U32 R15, R14.reuse, 0x10000, RZ ;  /* 0x000100000e0f7824 */ /* 0x060fe200078e00ff */
[----:B------:R-:W-:Y:S01]  /*5980*/  BSSY B0, `(.L_x_63) ;  /* 0x0000009000007945 */ /* 0x000fe20003800000 */
[----:B------:R-:W-:Y:S02]  /*5990*/  PRMT R21, R14, 0x7610, R21 ;  /* 0x000076100e157816 */ /* 0x000fe40000000015 */
[----:B------:R-:W-:-:S04]  /*59a0*/  FMUL R15, R15, UR17 ;  /* 0x000000110f0f7c20 */ /* 0x000fc80008400000 */
[----:B--2---:R-:W-:-:S05]  /*59b0*/  FFMA R15, R22, UR16, R15 ;  /* 0x00000010160f7c23 */ /* 0x004fca000800000f */
[----:B------:R-:W-:-:S05]  /*59c0*/  F2FP.BF16.F32.PACK_AB R15, RZ, R15 ;  /* 0x0000000fff0f723e */ /* 0x000fca00000010ff */
[----:B------:R2:W-:Y:S01]  /*59d0*/  @P0 STG.E.U16 desc[UR12][R6.64+0x40], R15 ;  /* 0x0000400f06000986 */ /* 0x0005e2000c10150c */
[----:B------:R-:W-:-:S13]  /*59e0*/  ISETP.GT.AND P0, PT, R0, 0x8, P1 ;  /* 0x000000080000780c */ /* 0x000fda0000f04270 */
[----:B--2---:R-:W-:Y:S05]  /*59f0*/  @!P0 BRA `(.L_x_64) ;  /* 0x0000000000048947 */ /* 0x004fea0003800000 */
[----:B------:R2:W5:Y:S02]  /*5a00*/  LDG.E.LTC128B.U16 R21, desc[UR12][R8.64+0x42] ;  /* 0x0000420c08157981 */ /* 0x000564000c1e1520 */
.L_x_64:
[----:B------:R-:W-:Y:S05]  /*5a10*/  BSYNC B0 ;  /* 0x0000000000007941 */ /* 0x000fea0003800000 */
.L_x_63:
[----:B------:R-:W3:Y:S01]  /*5a20*/  LDL.LU R15, [R1+0x4c] ;  /* 0x00004c00010f7983 */ /* 0x000ee20000300800 */
[----:B-----5:R-:W-:Y:S01]  /*5a30*/  IMAD.U32 R14, R21, 0x10000, RZ ;  /* 0x00010000150e7824 */ /* 0x020fe200078e00ff */
[----:B------:R-:W-:Y:S01]  /*5a40*/  ISETP.GT.AND P2, PT, R3, 0x28, PT ;  /* 0x000000280300780c */ /* 0x000fe20003f44270 */
[----:B------:R-:W-:Y:S01]  /*5a50*/  IMAD.WIDE.U32 R224, R219, R216, UR26 ;  /* 0x0000001adbe07e25 */ /* 0x000fe2000f8e00d8 */
[----:B------:R-:W-:-:S03]  /*5a60*/  LOP3.LUT R2, R2, 0xffdfffff, RZ, 0xc0, !PT ;  /* 0xffdfffff02027812 */ /* 0x000fc600078ec0ff */
[----:B------:R-:W-:Y:S01]  /*5a70*/  FMUL R14, R14, UR17 ;  /* 0x000000110e0e7c20 */ /* 0x000fe20008400000 */
[----:B------:R-:W-:Y:S01]  /*5a80*/  BSSY B0, `(.L_x_65) ;  /* 0x0000010000007945 */ /* 0x000fe20003800000 */
[----:B------:R-:W-:-:S06]  /*5a90*/  IMAD.IADD R237, R227, 0x1, R225 ;  /* 0x00000001e3ed7824 */ /* 0x000fcc00078e02e1 */
[----:B------:R-:W-:Y:S01]  /*5aa0*/  @P2 LOP3.LUT R2, R2, 0x200000, RZ, 0xfc, !PT ;  /* 0x0020000002022812 */ /* 0x000fe200078efcff */
[----:B---3--:R-:W-:-:S05]  /*5ab0*/  FFMA R14, R15, UR16, R14 ;  /* 0x000000100f0e7c23 */ /* 0x008fca000800000e */
[----:B------:R-:W-:-:S05]  /*5ac0*/  F2FP.BF16.F32.PACK_AB R14, RZ, R14 ;  /* 0x0000000eff0e723e */ /* 0x000fca00000010ff */
[----:B------:R3:W-:Y:S02]  /*5ad0*/  @P0 STG.E.U16 desc[UR12][R6.64+0x42], R14 ;  /* 0x0000420e06000986 */ /* 0x0007e4000c10150c */
[----:B---3--:R-:W-:-:S04]  /*5ae0*/  IADD3 R14, P0, R224, UR6, RZ ;  /* 0x00000006e00e7c10 */ /* 0x008fc8000ff1e0ff */
[----:B------:R-:W-:-:S03]  /*5af0*/  IADD3.X R15, R237, UR5, RZ, P0, !PT ;  /* 0x00000005ed0f7c10 */ /* 0x000fc600087fe4ff */
[----:B------:R-:W-:-:S04]  /*5b00*/  IMAD.WIDE.U32 R14, R20, UR15, R14 ;  /* 0x0000000f140e7c25 */ /* 0x000fc8000f8e000e */
[----:B------:R-:W-:Y:S01]  /*5b10*/  VIADD R15, R15, UR10 ;  /* 0x0000000a0f0f7c36 */ /* 0x000fe20008000000 */
[----:B------:R-:W-:Y:S02]  /*5b20*/  IADD3 R238, P0, P1, R14, UR11, R12 ;  /* 0x0000000b0eee7c10 */ /* 0x000fe4000f91e00c */
[----:B------:R-:W-:Y:S02]  /*5b30*/  PRMT R14, R21, 0x7610, R14 ;  /* 0x00007610150e7816 */ /* 0x000fe4000000000e */
[----:B------:R-:W-:Y:S02]  /*5b40*/  IADD3.X R244, R15, UR20, R13, P0, P1 ;  /* 0x000000140ff47c10 */ /* 0x000fe400087e240d */
[----:B------:R-:W-:-:S13]  /*5b50*/  ISETP.GT.AND P0, PT, R0, RZ, P2 ;  /* 0x000000ff0000720c */ /* 0x000fda0001704270 */
[----:B------:R-:W-:Y:S05]  /*5b60*/  @!P0 BRA `(.L_x_66) ;  /* 0x0000000000048947 */ /* 0x000fea0003800000 */
[----:B------:R3:W5:Y:S02]  /*5b70*/  LDG.E.LTC128B.U16 R14, desc[UR12][R10.64+0x50] ;  /* 0x0000500c0a0e7981 */ /* 0x000764000c1e1520 */
.L_x_66:
[----:B------:R-:W-:Y:S05]  /*5b80*/  BSYNC B0 ;  /* 0x0000000000007941 */ /* 0x000fea0003800000 */
.L_x_65:
        /* <DEDUP_REMOVED lines=13> */
.L_x_68:
[----:B------:R-:W-:Y:S05]  /*5c60*/  BSYNC B0 ;  /* 0x0000000000007941 */ /* 0x000fea0003800000 */
.L_x_67:
        /* <DEDUP_REMOVED lines=10> */
.L_x_70:
[----:B------:R-:W-:Y:S05]  /*5d10*/  BSYNC B0 ;  /* 0x0000000000007941 */ /* 0x000fea0003800000 */
.L_x_69:
        /* <DEDUP_REMOVED lines=10> */
.L_x_72:
[----:B------:R-:W-:Y:S05]  /*5dc0*/  BSYNC B0 ;  /* 0x0000000000007941 */ /* 0x000fea0003800000 */
.L_x_71:
[----:B------:R-:W3:Y:S01]  /*5dd0*/  LDL.LU R22, [R1+0x5c] ;  /* 0x00005c0001167983 */ /* 0x000ee20000300800 */
[----:B-----5:R-:W-:Y:S01]  /*5de0*/  IMAD.U32 R15, R14, 0x10000, RZ ;  /* 0x000100000e0f7824 */ /* 0x020fe200078e00ff */
[----:B------:R-:W-:Y:S01]  /*5df0*/  ISETP.GT.AND P3, PT, R3, 0x30, PT ;  /* 0x000000300300780c */ /* 0x000fe20003f64270 */
[----:B------:R-:W-:Y:S01]  /*5e00*/  BSSY B0, `(.L_x_73) ;  /* 0x000000b000007945 */ /* 0x000fe20003800000 */
[----:B------:R-:W-:Y:S01]  /*5e10*/  LOP3.LUT R2, R2, 0xfff7ffff, RZ, 0xc0, !PT ;  /* 0xfff7ffff02027812 */ /* 0x000fe200078ec0ff */
[----:B------:R-:W-:Y:S01]  /*5e20*/  FMUL R15, R15, UR17 ;  /* 0x000000110f0f7c20 */ /* 0x000fe20008400000 */
[----:B------:R-:W-:-:S09]  /*5e30*/  PRMT R21, R14, 0x7610, R21 ;  /* 0x000076100e157816 */ /* 0x000fd20000000015 */
[----:B------:R-:W-:Y:S01]  /*5e40*/  @P3 LOP3.LUT R2, R2, 0x80000, RZ, 0xfc, !PT ;  /* 0x0008000002023812 */ /* 0x000fe200078efcff */
[----:B---3--:R-:W-:-:S05]  /*5e50*/  FFMA R15, R22, UR16, R15 ;  /* 0x00000010160f7c23 */ /* 0x008fca000800000f */
[----:B------:R-:W-:-:S05]  /*5e60*/  F2FP.BF16.F32.PACK_AB R15, RZ, R15 ;  /* 0x0000000fff0f723e */ /* 0x000fca00000010ff */
[----:B------:R3:W-:Y:S01]  /*5e70*/  @P0 STG.E.U16 desc[UR12][R6.64+0x52], R15 ;  /* 0x0000520f06000986 */ /* 0x0007e2000c10150c */
[----:B------:R-:W-:-:S13]  /*5e80*/  ISETP.GT.AND P0, PT, R0, RZ, P3 ;  /* 0x000000ff0000720c */ /* 0x000fda0001f04270 */
[----:B---3--:R-:W-:Y:S05]  /*5e90*/  @!P0 BRA `(.L_x_74) ;  /* 0x0000000000048947 */ /* 0x008fea0003800000 */
[----:B------:R3:W5:Y:S02]  /*5ea0*/  LDG.E.LTC128B.U16 R21, desc[UR12][R10.64+0x60] ;  /* 0x0000600c0a157981 */ /* 0x000764000c1e1520 */
.L_x_74:
[----:B------:R-:W-:Y:S05]  /*5eb0*/  BSYNC B0 ;  /* 0x0000000000007941 */ /* 0x000fea0003800000 */
.L_x_73:
[----:B------:R-:W2:Y:S01]  /*5ec0*/  LDL.LU R15, [R1+0x60] ;  /* 0x00006000010f7983 */ /* 0x000ea20000300800 */
[----:B-----5:R-:W-:Y:S01]  /*5ed0*/  IMAD.U32 R14, R21, 0x10000, RZ ;  /* 0x00010000150e7824 */ /* 0x020fe200078e00ff */
[----:B------:R-:W-:Y:S01]  /*5ee0*/  ISETP.GT.AND P2, PT, R3, 0x31, PT ;  /* 0x000000310300780c */ /* 0x000fe20003f44270 */
[----:B------:R-:W-:Y:S01]  /*5ef0*/  IMAD.WIDE.U32 R22, R221, R216, UR26 ;  /* 0x0000001add167e25 */ /* 0x000fe2000f8e00d8 */
[----:B------:R-:W-:-:S03]  /*5f00*/  LOP3.LUT R2, R2, 0xfffbffff, RZ, 0xc0, !PT ;  /* 0xfffbffff02027812 */ /* 0x000fc600078ec0ff */
[----:B------:R-:W-:Y:S01]  /*5f10*/  FMUL R14, R14, UR17 ;  /* 0x000000110e0e7c20 */ /* 0x000fe20008400000 */
[----:B------:R-:W-:Y:S01]  /*5f20*/  BSSY B0, `(.L_x_75) ;  /* 0x0000010000007945 */ /* 0x000fe20003800000 */
[----:B------:R-:W-:Y:S01]  /*5f30*/  IMAD.IADD R235, R223, 0x1, R23 ;  /* 0x00000001dfeb7824 */ /* 0x000fe200078e0217 */
[----:B------:R-:W-:-:S05]  /*5f40*/  PRMT R218, R21, 0x7610, R218 ;  /* 0x0000761015da7816 */ /* 0x000fca00000000da */
[----:B------:R-:W-:Y:S01]  /*5f50*/  @P2 LOP3.LUT R2, R2, 0x40000, RZ, 0xfc, !PT ;  /* 0x0004000002022812 */ /* 0x000fe200078efcff */
[----:B--2---:R-:W-:-:S05]  /*5f60*/  FFMA R14, R15, UR16, R14 ;  /* 0x000000100f0e7c23 */ /* 0x004fca000800000e */
[----:B------:R-:W-:-:S05]  /*5f70*/  F2FP.BF16.F32.PACK_AB R14, RZ, R14 ;  /* 0x0000000eff0e723e */ /* 0x000fca00000010ff */
[----:B------:R2:W-:Y:S02]  /*5f80*/  @P0 STG.E.U16 desc[UR12][R4.64+0x60], R14 ;  /* 0x0000600e04000986 */ /* 0x0005e4000c10150c */
[----:B--2---:R-:W-:-:S04]  /*5f90*/  IADD3 R14, P0, R22, UR6, RZ ;  /* 0x00000006160e7c10 */ /* 0x004fc8000ff1e0ff */
[----:B------:R-:W-:-:S03]  /*5fa0*/  IADD3.X R15, R235, UR5, RZ, P0, !PT ;  /* 0x00000005eb0f7c10 */ /* 0x000fc600087fe4ff */
[----:B------:R-:W-:-:S04]  /*5fb0*/  IMAD.WIDE.U32 R14, R20, UR15, R14 ;  /* 0x0000000f140e7c25 */ /* 0x000fc8000f8e000e */
[----:B------:R-:W-:Y:S01]  /*5fc0*/  VIADD R15, R15, UR10 ;  /* 0x0000000a0f0f7c36 */ /* 0x000fe20008000000 */
[----:B------:R-:W-:-:S04]  /*5fd0*/  IADD3 R236, P0, P1, R14, UR11, R12 ;  /* 0x0000000b0eec7c10 */ /* 0x000fc8000f91e00c */
[----:B------:R-:W-:Y:S02]  /*5fe0*/  IADD3.X R243, R15, UR20, R13, P0, P1 ;  /* 0x000000140ff37c10 */ /* 0x000fe400087e240d */
[----:B------:R-:W-:-:S13]  /*5ff0*/  ISETP.GT.AND P0, PT, R0, RZ, P2 ;  /* 0x000000ff0000720c */ /* 0x000fda0001704270 */
[----:B------:R-:W-:Y:S05]  /*6000*/  @!P0 BRA `(.L_x_76) ;  /* 0x0000000000048947 */ /* 0x000fea0003800000 */
[----:B------:R2:W5:Y:S02]  /*6010*/  LDG.E.LTC128B.U16 R218, desc[UR12][R10.64+0x62] ;  /* 0x0000620c0ada7981 */ /* 0x000564000c1e1520 */
.L_x_76:
[----:B------:R-:W-:Y:S05]  /*6020*/  BSYNC B0 ;  /* 0x0000000000007941 */ /* 0x000fea0003800000 */
.L_x_75:
[----:B------:R-:W3:Y:S01]  /*6030*/  LDL.LU R15, [R1+0x64] ;  /* 0x00006400010f7983 */ /* 0x000ee20000300800 */
[----:B-----5:R-:W-:Y:S01]  /*6040*/  IMAD.U32 R14, R218, 0x10000, RZ ;  /* 0x00010000da0e7824 */ /* 0x020fe200078e00ff */
[----:B------:R-:W-:Y:S03]  /*6050*/  BSSY B0, `(.L_x_77) ;  /* 0x0000011000007945 */ /* 0x000fe60003800000 */
[----:B------:R-:W-:-:S04]  /*6060*/  FMUL R14, R14, UR17 ;  /* 0x000000110e0e7c20 */ /* 0x000fc80008400000 */
[----:B---3--:R-:W-:-:S05]  /*6070*/  FFMA R14, R15, UR16, R14 ;  /* 0x000000100f0e7c23 */ /* 0x008fca000800000e */
[----:B------:R-:W-:-:S05]  /*6080*/  F2FP.BF16.F32.PACK_AB R14, RZ, R14 ;  /* 0x0000000eff0e723e */ /* 0x000fca00000010ff */
[----:B------:R3:W-:Y:S02]  /*6090*/  @P0 STG.E.U16 desc[UR12][R4.64+0x62], R14 ;  /* 0x0000620e04000986 */ /* 0x0007e4000c10150c */
[----:B---3--:R-:W-:-:S04]  /*60a0*/  IMAD.WIDE.U32 R14, R220, R216, UR26 ;  /* 0x0000001adc0e7e25 */ /* 0x008fc8000f8e00d8 */
[----:B------:R-:W-:Y:S01]  /*60b0*/  IMAD.IADD R226, R222, 0x1, R15 ;  /* 0x00000001dee27824 */ /* 0x000fe200078e020f */
[----:B------:R-:W-:-:S04]  /*60c0*/  IADD3 R216, P0, R14, UR6, RZ ;  /* 0x000000060ed87c10 */ /* 0x000fc8000ff1e0ff */
[----:B------:R-:W-:-:S03]  /*60d0*/  IADD3.X R217, R226, UR5, RZ, P0, !PT ;  /* 0x00000005e2d97c10 */ /* 0x000fc600087fe4ff */
[----:B------:R-:W-:-:S04]  /*60e0*/  IMAD.WIDE.U32 R20, R20, UR15, R216 ;  /* 0x0000000f14147c25 */ /* 0x000fc8000f8e00d8 */
[----:B------:R-:W-:Y:S01]  /*60f0*/  VIADD R21, R21, UR10 ;  /* 0x0000000a15157c36 */ /* 0x000fe20008000000 */
[----:B------:R-:W-:Y:S02]  /*6100*/  IADD3 R234, P0, P1, R20, UR11, R12 ;  /* 0x0000000b14ea7c10 */ /* 0x000fe4000f91e00c */
[----:B------:R-:W-:Y:S02]  /*6110*/  PRMT R20, R218, 0x7610, R20 ;  /* 0x00007610da147816 */ /* 0x000fe40000000014 */
[----:B------:R-:W-:Y:S02]  /*6120*/  IADD3.X R242, R21, UR20, R13, P0, P1 ;  /* 0x0000001415f27c10 */ /* 0x000fe400087e240d */
[----:B------:R-:W-:-:S13]  /*6130*/  ISETP.GT.AND P0, PT, R0, 0x8, P3 ;  /* 0x000000080000780c */ /* 0x000fda0001f04270 */
[----:B------:R-:W-:Y:S05]  /*6140*/  @!P0 BRA `(.L_x_78) ;  /* 0x0000000000048947 */ /* 0x000fea0003800000 */
[----:B------:R3:W5:Y:S02]  /*6150*/  LDG.E.LTC128B.U16 R20, desc[UR12][R8.64+0x60] ;  /* 0x0000600c08147981 */ /* 0x000764000c1e1520 */
.L_x_78:
[----:B------:R-:W-:Y:S05]  /*6160*/  BSYNC B0 ;  /* 0x0000000000007941 */ /* 0x000fea0003800000 */
.L_x_77:
        /* <DEDUP_REMOVED lines=10> */
.L_x_80:
[----:B------:R-:W-:Y:S05]  /*6210*/  BSYNC B0 ;  /* 0x0000000000007941 */ /* 0x000fea0003800000 */
.L_x_79:
[----:B------:R-:W3:Y:S01]  /*6220*/  LDL.LU R13, [R1+0x6c] ;  /* 0x00006c00010d7983 */ /* 0x000ee20000300800 */
[----:B-----5:R-:W-:Y:S01]  /*6230*/  IMAD.U32 R12, R20, 0x10000, RZ ;  /* 0x00010000140c7824 */ /* 0x020fe200078e00ff */
[----:B------:R-:W-:Y:S01]  /*6240*/  USHF.L.U32 UR23, UR14, 0x1, URZ ;  /* 0x000000010e177899 */ /* 0x000fe2000800063f */
[----:B------:R-:W-:Y:S01]  /*6250*/  ISETP.GT.AND P3, PT, R3, 0x38, PT ;  /* 0x000000380300780c */ /* 0x000fe20003f64270 */
[----:B------:R-:W-:Y:S01]  /*6260*/  USHF.L.U64.HI UR24, UR14, 0x1, UR21 ;  /* 0x000000010e187899 */ /* 0x000fe20008010215 */
[----:B------:R-:W-:Y:S01]  /*6270*/  FMUL R12, R12, UR17 ;  /* 0x000000110c0c7c20 */ /* 0x000fe20008400000 */
[----:B------:R-:W-:Y:S01]  /*6280*/  LOP3.LUT R2, R2, 0xfffdffff, RZ, 0xc0, !PT ;  /* 0xfffdffff02027812 */ /* 0x000fe200078ec0ff */
[----:B------:R-:W-:Y:S09]  /*6290*/  BSSY B0, `(.L_x_81) ;  /* 0x000000c000007945 */ /* 0x000ff20003800000 */
[----:B------:R-:W-:Y:S01]  /*62a0*/  @P3 LOP3.LUT R2, R2, 0x20000, RZ, 0xfc, !PT ;  /* 0x0002000002023812 */ /* 0x000fe200078efcff */
[----:B---3--:R-:W-:Y:S01]  /*62b0*/  FFMA R12, R13, UR16, R12 ;  /* 0x000000100d0c7c23 */ /* 0x008fe2000800000c */
[----:B------:R-:W-:-:S04]  /*62c0*/  IMAD.U32 R13, RZ, RZ, UR8 ;  /* 0x00000008ff0d7e24 */ /* 0x000fc8000f8e00ff */
[----:B------:R-:W-:-:S05]  /*62d0*/  F2FP.BF16.F32.PACK_AB R12, RZ, R12 ;  /* 0x0000000cff0c723e */ /* 0x000fca00000010ff */
[----:B------:R3:W-:Y:S02]  /*62e0*/  @P0 STG.E.U16 desc[UR12][R6.64+0x62], R12 ;  /* 0x0000620c06000986 */ /* 0x0007e4000c10150c */
[----:B---3--:R-:W-:-:S05]  /*62f0*/  IMAD.U32 R12, RZ, RZ, UR25 ;  /* 0x00000019ff0c7e24 */ /* 0x008fca000f8e00ff */
[----:B------:R-:W-:-:S04]  /*6300*/  IADD3 R12, P0, P1, R12, UR23, R4 ;  /* 0x000000170c0c7c10 */ /* 0x000fc8000f91e004 */
[----:B------:R-:W-:Y:S02]  /*6310*/  IADD3.X R13, R13, UR24, R5, P0, P1 ;  /* 0x000000180d0d7c10 */ /* 0x000fe400087e2405 */
[----:B------:R-:W-:-:S13]  /*6320*/  ISETP.GT.AND P0, PT, R0, RZ, P3 ;  /* 0x000000ff0000720c */ /* 0x000fda0001f04270 */
[----:B------:R-:W-:Y:S05]  /*6330*/  @!P0 BRA `(.L_x_82) ;  /* 0x0000000000048947 */ /* 0x000fea0003800000 */
[----:B------:R3:W5:Y:S02]  /*6340*/  LDG.E.LTC128B.U16 R20, desc[UR12][R10.64+0x70] ;  /* 0x0000700c0a147981 */ /* 0x000764000c1e1520 */
.L_x_82:
[----:B------:R-:W-:Y:S05]  /*6350*/  BSYNC B0 ;  /* 0x0000000000007941 */ /* 0x000fea0003800000 */
.L_x_81:
[----:B------:R-:W2:Y:S01]  /*6360*/  LDL.LU R216, [R1+0x70] ;  /* 0x0000700001d87983 */ /* 0x000ea20000300800 */
[----:B-----5:R-:W-:Y:S01]  /*6370*/  IMAD.U32 R21, R20, 0x10000, RZ ;  /* 0x0001000014157824 */ /* 0x020fe200078e00ff */
[----:B------:R-:W-:Y:S01]  /*6380*/  ISETP.GT.AND P2, PT, R3, 0x39, PT ;  /* 0x000000390300780c */ /* 0x000fe20003f44270 */
[----:B------:R-:W-:Y:S01]  /*6390*/  BSSY B0, `(.L_x_83) ;  /* 0x000000b000007945 */ /* 0x000fe20003800000 */
[----:B------:R-:W-:Y:S01]  /*63a0*/  LOP3.LUT R2, R2, 0xfffeffff, RZ, 0xc0, !PT ;  /* 0xfffeffff02027812 */ /* 0x000fe200078ec0ff */
[----:B------:R-:W-:Y:S01]  /*63b0*/  FMUL R21, R21, UR17 ;  /* 0x0000001115157c20 */ /* 0x000fe20008400000 */
[----:B------:R-:W-:-:S09]  /*63c0*/  PRMT R217, R20, 0x7610, R217 ;  /* 0x0000761014d97816 */ /* 0x000fd200000000d9 */
[----:B------:R-:W-:Y:S01]  /*63d0*/  @P2 LOP3.LUT R2, R2, 0x10000, RZ, 0xfc, !PT ;  /* 0x0001000002022812 */ /* 0x000fe200078efcff */
[----:B--2---:R-:W-:-:S05]  /*63e0*/  FFMA R21, R216, UR16, R21 ;  /* 0x00000010d8157c23 */ /* 0x004fca0008000015 */
[----:B------:R-:W-:-:S05]  /*63f0*/  F2FP.BF16.F32.PACK_AB R21, RZ, R21 ;  /* 0x00000015ff15723e */ /* 0x000fca00000010ff */
[----:B------:R2:W-:Y:S01]  /*6400*/  @P0 STG.E.U16 desc[UR12][R4.64+0x70], R21 ;  /* 0x0000701504000986 */ /* 0x0005e2000c10150c */
[----:B------:R-:W-:-:S13]  /*6410*/  ISETP.GT.AND P0, PT, R0, RZ, P2 ;  /* 0x000000ff0000720c */ /* 0x000fda0001704270 */
[----:B--2---:R-:W-:Y:S05]  /*6420*/  @!P0 BRA `(.L_x_84) ;  /* 0x0000000000048947 */ /* 0x004fea0003800000 */
[----:B------:R2:W5:Y:S02]  /*6430*/  LDG.E.LTC128B.U16 R217, desc[UR12][R10.64+0x72] ;  /* 0x0000720c0ad97981 */ /* 0x000564000c1e1520 */
.L_x_84:
[----:B------:R-:W-:Y:S05]  /*6440*/  BSYNC B0 ;  /* 0x0000000000007941 */ /* 0x000fea0003800000 */
.L_x_83:
        /* <DEDUP_REMOVED lines=10> */
.L_x_86:
[----:B------:R-:W-:Y:S05]  /*64f0*/  BSYNC B0 ;  /* 0x0000000000007941 */ /* 0x000fea0003800000 */
.L_x_85:
[----:B------:R-:W2:Y:S01]  /*6500*/  LDL.LU R21, [R1+0x78] ;  /* 0x0000780001157983 */ /* 0x000ea20000300800 */
[----:B-----5:R-:W-:Y:S01]  /*6510*/  IMAD.U32 R20, R217, 0x10000, RZ ;  /* 0x00010000d9147824 */ /* 0x020fe200078e00ff */
[----:B------:R-:W-:Y:S01]  /*6520*/  USHF.L.U32 UR9, UR18, 0x8, URZ ;  /* 0x0000000812097899 */ /* 0x000fe2000800063f */
[----:B------:R-:W-:Y:S01]  /*6530*/  BSSY B0, `(.L_x_87) ;  /* 0x000000d000007945 */ /* 0x000fe20003800000 */
[----:B------:R-:W-:Y:S01]  /*6540*/  USHF.L.U64.HI UR22, UR18, 0x8, UR19 ;  /* 0x0000000812167899 */ /* 0x000fe20008010213 */
[----:B------:R-:W-:-:S03]  /*6550*/  FMUL R20, R20, UR17 ;  /* 0x0000001114147c20 */ /* 0x000fc60008400000 */
[----:B------:R-:W-:Y:S02]  /*6560*/  IMAD.U32 R216, RZ, RZ, UR9 ;  /* 0x00000009ffd87e24 */ /* 0x000fe4000f8e00ff */
[----:B--2---:R-:W-:Y:S01]  /*6570*/  FFMA R20, R21, UR16, R20 ;  /* 0x0000001015147c23 */ /* 0x004fe20008000014 */
[----:B------:R-:W-:-:S04]  /*6580*/  IMAD.U32 R21, RZ, RZ, UR22 ;  /* 0x00000016ff157e24 */ /* 0x000fc8000f8e00ff */
[----:B------:R-:W-:-:S05]  /*6590*/  F2FP.BF16.F32.PACK_AB R20, RZ, R20 ;  /* 0x00000014ff14723e */ /* 0x000fca00000010ff */
[----:B------:R2:W-:Y:S02]  /*65a0*/  @P0 STG.E.U16 desc[UR12][R6.64+0x70], R20 ;  /* 0x0000701406000986 */ /* 0x0005e4000c10150c */
[----:B--2---:R-:W-:-:S04]  /*65b0*/  IADD3 R20, P0, P1, R4, UR25, R216 ;  /* 0x0000001904147c10 */ /* 0x004fc8000f91e0d8 */
[----:B------:R-:W-:Y:S02]  /*65c0*/  IADD3.X R21, R5, UR8, R21, P0, P1 ;  /* 0x0000000805157c10 */ /* 0x000fe400087e2415 */
[----:B------:R-:W-:-:S13]  /*65d0*/  ISETP.GT.AND P0, PT, R0, 0x8, P2 ;  /* 0x000000080000780c */ /* 0x000fda0001704270 */
[----:B------:R-:W-:Y:S05]  /*65e0*/  @!P0 BRA `(.L_x_88) ;  /* 0x0000000000048947 */ /* 0x000fea0003800000 */
[----:B------:R2:W5:Y:S02]  /*65f0*/  LDG.E.LTC128B.U16 R217, desc[UR12][R8.64+0x72] ;  /* 0x0000720c08d97981 */ /* 0x000564000c1e1520 */
.L_x_88:
[----:B------:R-:W-:Y:S05]  /*6600*/  BSYNC B0 ;  /* 0x0000000000007941 */ /* 0x000fea0003800000 */
.L_x_87:
        /* <DEDUP_REMOVED lines=13> */
.L_x_90:
[----:B------:R-:W-:Y:S05]  /*66e0*/  BSYNC B0 ;  /* 0x0000000000007941 */ /* 0x000fea0003800000 */
.L_x_89:
        /* <DEDUP_REMOVED lines=13> */
.L_x_92:
[----:B------:R-:W-:Y:S05]  /*67c0*/  BSYNC B0 ;  /* 0x0000000000007941 */ /* 0x000fea0003800000 */
.L_x_91:
        /* <DEDUP_REMOVED lines=10> */
.L_x_94:
[----:B------:R-:W-:Y:S05]  /*6870*/  BSYNC B0 ;  /* 0x0000000000007941 */ /* 0x000fea0003800000 */
.L_x_93:
        /* <DEDUP_REMOVED lines=10> */
.L_x_96:
[----:B------:R-:W-:Y:S05]  /*6920*/  BSYNC B0 ;  /* 0x0000000000007941 */ /* 0x000fea0003800000 */
.L_x_95:
        /* <DEDUP_REMOVED lines=13> */
.L_x_98:
[----:B------:R-:W-:Y:S05]  /*6a00*/  BSYNC B0 ;  /* 0x0000000000007941 */ /* 0x000fea0003800000 */
.L_x_97:
        /* <DEDUP_REMOVED lines=13> */
.L_x_100:
[----:B------:R-:W-:Y:S05]  /*6ae0*/  BSYNC B0 ;  /* 0x0000000000007941 */ /* 0x000fea0003800000 */
.L_x_99:
        /* <DEDUP_REMOVED lines=10> */
.L_x_102:
[----:B------:R-:W-:Y:S05]  /*6b90*/  BSYNC B0 ;  /* 0x0000000000007941 */ /* 0x000fea0003800000 */
.L_x_101:
        /* <DEDUP_REMOVED lines=10> */
.L_x_104:
[----:B------:R-:W-:Y:S05]  /*6c40*/  BSYNC B0 ;  /* 0x0000000000007941 */ /* 0x000fea0003800000 */
.L_x_103:
        /* <DEDUP_REMOVED lines=13> */
.L_x_106:
[----:B------:R-:W-:Y:S05]  /*6d20*/  BSYNC B0 ;  /* 0x0000000000007941 */ /* 0x000fea0003800000 */
.L_x_105:
[----:B------:R-:W2:Y:S01]  /*6d30*/  LDL.LU R218, [R1+0xa0] ;  /* 0x0000a00001da7983 */ /* 0x000ea20000300800 */
[----:B-----5:R-:W-:Y:S01]  /*6d40*/  IMAD.U32 R15, R217, 0x10000, RZ ;  /* 0x00010000d90f7824 */ /* 0x020fe200078e00ff */
[----:B------:R-:W-:Y:S01]  /*6d50*/  ISETP.GT.AND P1, PT, R3, 0x51, PT ;  /* 0x000000510300780c */ /* 0x000fe20003f24270 */
[----:B------:R-:W-:Y:S01]  /*6d60*/  BSSY B0, `(.L_x_107) ;  /* 0x000002e000007945 */ /* 0x000fe20003800000 */
[----:B------:R-:W-:Y:S01]  /*6d70*/  LOP3.LUT R2, R2, 0xfffffbff, RZ, 0xc0, !PT ;  /* 0xfffffbff02027812 */ /* 0x000fe200078ec0ff */
[----:B------:R-:W-:-:S10]  /*6d80*/  FMUL R15, R15, UR17 ;  /* 0x000000110f0f7c20 */ /* 0x000fd40008400000 */
[----:B------:R-:W-:Y:S01]  /*6d90*/  @P1 LOP3.LUT R2, R2, 0x400, RZ, 0xfc, !PT ;  /* 0x0000040002021812 */ /* 0x000fe200078efcff */
[----:B--2---:R-:W-:Y:S01]  /*6da0*/  FFMA R15, R218, UR16, R15 ;  /* 0x00000010da0f7c23 */ /* 0x004fe2000800000f */
[----:B------:R-:W-:-:S04]  /*6db0*/  IMAD.WIDE.U32 R218, R219, UR28, R16 ;  /* 0x0000001cdbda7c25 */ /* 0x000fc8000f8e0010 */
[----:B------:R-:W-:-:S05]  /*6dc0*/  F2FP.BF16.F32.PACK_AB R15, RZ, R15 ;  /* 0x0000000fff0f723e */ /* 0x000fca00000010ff */
[----:B------:R2:W-:Y:S01]  /*6dd0*/  @P0 STG.E.U16 desc[UR12][R4.64+0xa0], R15 ;  /* 0x0000a00f04000986 */ /* 0x0005e2000c10150c */
[----:B------:R-:W-:Y:S01]  /*6de0*/  LEA R232, P0, R218, UR30, 0x1 ;  /* 0x0000001edae87c11 */ /* 0x000fe2000f8008ff */
[----:B--2---:R-:W-:-:S05]  /*6df0*/  IMAD.IADD R15, R219, 0x1, R227 ;  /* 0x00000001db0f7824 */ /* 0x004fca00078e02e3 */
[----:B------:R-:W-:Y:S01]  /*6e00*/  LEA.HI.X R233, R218, UR31, R15, 0x1, P0 ;  /* 0x0000001fdae97c11 */ /* 0x000fe200080f0c0f */
[----:B------:R-:W-:-:S04]  /*6e10*/  IMAD.WIDE.U32 R218, R221, UR28, R16 ;  /* 0x0000001cddda7c25 */ /* 0x000fc8000f8e0010 */
[----:B------:R-:W-:Y:S01]  /*6e20*/  IMAD.IADD R223, R219, 0x1, R223 ;  /* 0x00000001dbdf7824 */ /* 0x000fe200078e02df */
[----:B------:R-:W-:-:S04]  /*6e30*/  LEA R230, P0, R218, UR30, 0x1 ;  /* 0x0000001edae67c11 */ /* 0x000fc8000f8008ff */
[----:B------:R-:W-:Y:S01]  /*6e40*/  LEA.HI.X R231, R218, UR31, R223, 0x1, P0 ;  /* 0x0000001fdae77c11 */ /* 0x000fe200080f0cdf */
[----:B------:R-:W-:-:S04]  /*6e50*/  IMAD.WIDE.U32 R218, R220, UR28, R16 ;  /* 0x0000001cdcda7c25 */ /* 0x000fc8000f8e0010 */
[----:B------:R-:W-:Y:S01]  /*6e60*/  IMAD.IADD R222, R219, 0x1, R222 ;  /* 0x00000001dbde7824 */ /* 0x000fe200078e02de */
[----:B------:R-:W-:-:S04]  /*6e70*/  LEA R228, P0, R218, UR30, 0x1 ;  /* 0x0000001edae47c11 */ /* 0x000fc8000f8008ff */
[----:B------:R-:W-:Y:S02]  /*6e80*/  LEA.HI.X R229, R218, UR31, R222, 0x1, P0 ;  /* 0x0000001fdae57c11 */ /* 0x000fe400080f0cde */
[----:B------:R-:W-:-:S04]  /*6e90*/  LEA R218, P0, R241, UR30, 0x1 ;  /* 0x0000001ef1da7c11 */ /* 0x000fc8000f8008ff */
[----:B------:R-:W-:Y:S02]  /*6ea0*/  LEA.HI.X R219, R241, UR31, R247, 0x1, P0 ;  /* 0x0000001ff1db7c11 */ /* 0x000fe400080f0cf7 */
[----:B------:R-:W-:-:S04]  /*6eb0*/  LEA R220, P0, R240, UR30, 0x1 ;  /* 0x0000001ef0dc7c11 */ /* 0x000fc8000f8008ff */
[----:B------:R-:W-:Y:S02]  /*6ec0*/  LEA.HI.X R221, R240, UR31, R246, 0x1, P0 ;  /* 0x0000001ff0dd7c11 */ /* 0x000fe400080f0cf6 */
[----:B------:R-:W-:-:S04]  /*6ed0*/  LEA R222, P0, R239, UR30, 0x1 ;  /* 0x0000001eefde7c11 */ /* 0x000fc8000f8008ff */
[----:B------:R-:W-:Y:S02]  /*6ee0*/  LEA.HI.X R223, R239, UR31, R245, 0x1, P0 ;  /* 0x0000001fefdf7c11 */ /* 0x000fe400080f0cf5 */
[----:B------:R-:W-:-:S05]  /*6ef0*/  IADD3 R224, P0, R18, R224, RZ ;  /* 0x000000e012e07210 */ /* 0x000fca0007f1e0ff */
[----:B------:R-:W-:Y:S01]  /*6f00*/  IMAD.X R19, R237, 0x1, R17, P0 ;  /* 0x00000001ed137824 */ /* 0x000fe200000e0611 */
[----:B------:R-:W-:-:S05]  /*6f10*/  IADD3 R22, P0, R18, R22, RZ ;  /* 0x0000001612167210 */ /* 0x000fca0007f1e0ff */
[----:B------:R-:W-:Y:S01]  /*6f20*/  IMAD.X R23, R235, 0x1, R17, P0 ;  /* 0x00000001eb177824 */ /* 0x000fe200000e0611 */
[----:B------:R-:W-:-:S05]  /*6f30*/  IADD3 R15, P0, R18, R14, RZ ;  /* 0x0000000e120f7210 */ /* 0x000fca0007f1e0ff */
[----:B------:R-:W-:Y:S01]  /*6f40*/  IMAD.X R16, R226, 0x1, R17, P0 ;  /* 0x00000001e2107824 */ /* 0x000fe200000e0611 */
        /* <DEDUP_REMOVED lines=12> */
[----:B------:R-:W-:-:S13]  /*7010*/  ISETP.GT.AND P0, PT, R0, RZ, P1 ;  /* 0x000000ff0000720c */ /* 0x000fda0000f04270 */
[----:B------:R-:W-:Y:S05]  /*7020*/  @!P0 BRA `(.L_x_108) ;  /* 0x0000000000048947 */ /* 0x000fea0003800000 */
[----:B------:R2:W5:Y:S02]  /*7030*/  LDG.E.LTC128B.U16 R217, desc[UR12][R10.64+0xa2] ;  /* 0x0000a20c0ad97981 */ /* 0x000564000c1e1520 */
.L_x_108:
[----:B------:R-:W-:Y:S05]  /*7040*/  BSYNC B0 ;  /* 0x0000000000007941 */ /* 0x000fea0003800000 */
.L_x_107:
        /* <DEDUP_REMOVED lines=10> */
.L_x_110:
[----:B------:R-:W-:Y:S05]  /*70f0*/  BSYNC B0 ;  /* 0x0000000000007941 */ /* 0x000fea0003800000 */
.L_x_109:
        /* <DEDUP_REMOVED lines=10> */
.L_x_112:
[----:B------:R-:W-:Y:S05]  /*71a0*/  BSYNC B0 ;  /* 0x0000000000007941 */ /* 0x000fea0003800000 */
.L_x_111:
        /* <DEDUP_REMOVED lines=13> */
.L_x_114:
[----:B------:R-:W-:Y:S05]  /*7280*/  BSYNC B0 ;  /* 0x0000000000007941 */ /* 0x000fea0003800000 */
.L_x_113:
        /* <DEDUP_REMOVED lines=13> */
.L_x_116:
[----:B------:R-:W-:Y:S05]  /*7360*/  BSYNC B0 ;  /* 0x0000000000007941 */ /* 0x000fea0003800000 */
.L_x_115:
        /* <DEDUP_REMOVED lines=10> */
.L_x_118:
[----:B------:R-:W-:Y:S05]  /*7410*/  BSYNC B0 ;  /* 0x0000000000007941 */ /* 0x000fea0003800000 */
.L_x_117:
        /* <DEDUP_REMOVED lines=10> */
.L_x_120:
[----:B------:R-:W-:Y:S05]  /*74c0*/  BSYNC B0 ;  /* 0x0000000000007941 */ /* 0x000fea0003800000 */
.L_x_119:
        /* <DEDUP_REMOVED lines=13> */
.L_x_122:
[----:B------:R-:W-:Y:S05]  /*75a0*/  BSYNC B0 ;  /* 0x0000000000007941 */ /* 0x000fea0003800000 */
.L_x_121:
        /* <DEDUP_REMOVED lines=13> */
.L_x_124:
[----:B------:R-:W-:Y:S05]  /*7680*/  BSYNC B0 ;  /* 0x0000000000007941 */ /* 0x000fea0003800000 */
.L_x_123:
        /* <DEDUP_REMOVED lines=10> */
.L_x_126:
[----:B------:R-:W-:Y:S05]  /*7730*/  BSYNC B0 ;  /* 0x0000000000007941 */ /* 0x000fea0003800000 */
.L_x_125:
        /* <DEDUP_REMOVED lines=10> */
.L_x_128:
[----:B------:R-:W-:Y:S05]  /*77e0*/  BSYNC B0 ;  /* 0x0000000000007941 */ /* 0x000fea0003800000 */
.L_x_127:
        /* <DEDUP_REMOVED lines=13> */
.L_x_130:
[----:B------:R-:W-:Y:S05]  /*78c0*/  BSYNC B0 ;  /* 0x0000000000007941 */ /* 0x000fea0003800000 */
.L_x_129:
        /* <DEDUP_REMOVED lines=13> */
.L_x_132:
[----:B------:R-:W-:Y:S05]  /*79a0*/  BSYNC B0 ;  /* 0x0000000000007941 */ /* 0x000fea0003800000 */
.L_x_131:
        /* <DEDUP_REMOVED lines=10> */
.L_x_134:
[----:B------:R-:W-:Y:S05]  /*7a50*/  BSYNC B0 ;  /* 0x0000000000007941 */ /* 0x000fea0003800000 */
.L_x_133:
        /* <DEDUP_REMOVED lines=10> */
.L_x_136:
[----:B------:R-:W-:Y:S05]  /*7b00*/  BSYNC B0 ;  /* 0x0000000000007941 */ /* 0x000fea0003800000 */
.L_x_135:
[----:B------:R-:W3:Y:S01]  /*7b10*/  LDL.LU R235, [R1+0xdc] ;  /* 0x0000dc0001eb7983 */ /* 0x000ee20000300800 */
[----:B-----5:R-:W-:Y:S01]  /*7b20*/  IMAD.U32 R234, R217, 0x10000, RZ ;  /* 0x00010000d9ea7824 */ /* 0x020fe200078e00ff */
[----:B------:R-:W-:Y:S01]  /*7b30*/  ISETP.GT.AND P3, PT, R3, 0x70, PT ;  /* 0x000000700300780c */ /* 0x000fe20003f64270 */
[----:B------:R-:W-:Y:S02]  /*7b40*/  BSSY B0, `(.L_x_137) ;  /* 0x0000008000007945 */ /* 0x000fe40003800000 */
[----:B------:R-:W-:-:S04]  /*7b50*/  FMUL R234, R234, UR17 ;  /* 0x00000011eaea7c20 */ /* 0x000fc80008400000 */
[----:B---3--:R-:W-:-:S05]  /*7b60*/  FFMA R234, R235, UR16, R234 ;  /* 0x00000010ebea7c23 */ /* 0x008fca00080000ea */
[----:B------:R-:W-:-:S05]  /*7b70*/  F2FP.BF16.F32.PACK_AB R234, RZ, R234 ;  /* 0x000000eaffea723e */ /* 0x000fca00000010ff */
[----:B------:R3:W-:Y:S01]  /*7b80*/  @P0 STG.E.U16 desc[UR12][R6.64+0xd2], R234 ;  /* 0x0000d2ea06000986 */ /* 0x0007e2000c10150c */
[----:B------:R-:W-:-:S13]  /*7b90*/  ISETP.GT.AND P0, PT, R0, RZ, P3 ;  /* 0x000000ff0000720c */ /* 0x000fda0001f04270 */
[----:B---3--:R-:W-:Y:S05]  /*7ba0*/  @!P0 BRA `(.L_x_138) ;  /* 0x0000000000048947 */ /* 0x008fea0003800000 */
[----:B------:R3:W5:Y:S02]  /*7bb0*/  LDG.E.LTC128B.U16 R217, desc[UR12][R10.64+0xe0] ;  /* 0x0000e00c0ad97981 */ /* 0x000764000c1e1520 */
.L_x_138:
[----:B------:R-:W-:Y:S05]  /*7bc0*/  BSYNC B0 ;  /* 0x0000000000007941 */ /* 0x000fea0003800000 */
.L_x_137:
[----:B------:R-:W2:Y:S01]  /*7bd0*/  LDL.LU R235, [R1+0xe0] ;  /* 0x0000e00001eb7983 */ /* 0x000ea20000300800 */
[----:B-----5:R-:W-:Y:S01]  /*7be0*/  IMAD.U32 R234, R217, 0x10000, RZ ;  /* 0x00010000d9ea7824 */ /* 0x020fe200078e00ff */
[----:B------:R-:W-:Y:S01]  /*7bf0*/  ISETP.GT.AND P2, PT, R3, 0x71, PT ;  /* 0x000000710300780c */ /* 0x000fe20003f44270 */
[----:B------:R-:W-:Y:S02]  /*7c00*/  BSSY B0, `(.L_x_139) ;  /* 0x0000008000007945 */ /* 0x000fe40003800000 */
[----:B------:R-:W-:-:S04]  /*7c10*/  FMUL R234, R234, UR17 ;  /* 0x00000011eaea7c20 */ /* 0x000fc80008400000 */
[----:B--2---:R-:W-:-:S05]  /*7c20*/  FFMA R234, R235, UR16, R234 ;  /* 0x00000010ebea7c23 */ /* 0x004fca00080000ea */
[----:B------:R-:W-:-:S05]  /*7c30*/  F2FP.BF16.F32.PACK_AB R234, RZ, R234 ;  /* 0x000000eaffea723e */ /* 0x000fca00000010ff */
[----:B------:R2:W-:Y:S01]  /*7c40*/  @P0 STG.E.U16 desc[UR12][R4.64+0xe0], R234 ;  /* 0x0000e0ea04000986 */ /* 0x0005e2000c10150c */
[----:B------:R-:W-:-:S13]  /*7c50*/  ISETP.GT.AND P0, PT, R0, RZ, P2 ;  /* 0x000000ff0000720c */ /* 0x000fda0001704270 */
[----:B--2---:R-:W-:Y:S05]  /*7c60*/  @!P0 BRA `(.L_x_140) ;  /* 0x0000000000048947 */ /* 0x004fea0003800000 */
[----:B------:R2:W5:Y:S02]  /*7c70*/  LDG.E.LTC128B.U16 R217, desc[UR12][R10.64+0xe2] ;  /* 0x0000e20c0ad97981 */ /* 0x000564000c1e1520 */
.L_x_140:
[----:B------:R-:W-:Y:S05]  /*7c80*/  BSYNC B0 ;  /* 0x0000000000007941 */ /* 0x000fea0003800000 */
.L_x_139:
        /* <DEDUP_REMOVED lines=10> */
.L_x_142:
[----:B------:R-:W-:Y:S05]  /*7d30*/  BSYNC B0 ;  /* 0x0000000000007941 */ /* 0x000fea0003800000 */
.L_x_141:
        /* <DEDUP_REMOVED lines=10> */
.L_x_144:
[----:B------:R-:W-:Y:S05]  /*7de0*/  BSYNC B0 ;  /* 0x0000000000007941 */ /* 0x000fea0003800000 */
.L_x_143:
        /* <DEDUP_REMOVED lines=11> */
.L_x_146:
[----:B------:R-:W-:Y:S05]  /*7ea0*/  BSYNC B0 ;  /* 0x0000000000007941 */ /* 0x000fea0003800000 */
.L_x_145:
[----:B------:R-:W2:Y:S01]  /*7eb0*/  LDL.LU R235, [R1+0xf0] ;  /* 0x0000f00001eb7983 */ /* 0x000ea20000300800 */
[----:B-----5:R-:W-:Y:S01]  /*7ec0*/  IMAD.U32 R234, R217, 0x10000, RZ ;  /* 0x00010000d9ea7824 */ /* 0x020fe200078e00ff */
[----:B------:R-:W-:Y:S03]  /*7ed0*/  BSSY B0, `(.L_x_147) ;  /* 0x0000009000007945 */ /* 0x000fe60003800000 */
[----:B------:R-:W-:-:S04]  /*7ee0*/  FMUL R234, R234, UR17 ;  /* 0x00000011eaea7c20 */ /* 0x000fc80008400000 */
[----:B--2---:R-:W-:-:S05]  /*7ef0*/  FFMA R234, R235, UR16, R234 ;  /* 0x00000010ebea7c23 */ /* 0x004fca00080000ea */
[----:B------:R-:W-:-:S05]  /*7f00*/  F2FP.BF16.F32.PACK_AB R234, RZ, R234 ;  /* 0x000000eaffea723e */ /* 0x000fca00000010ff */
[----:B------:R2:W-:Y:S01]  /*7f10*/  @P0 STG.E.U16 desc[UR12][R4.64+0xf0], R234 ;  /* 0x0000f0ea04000986 */ /* 0x0005e2000c10150c */
[----:B------:R-:W-:-:S04]  /*7f20*/  ISETP.GT.AND P0, PT, R3, 0x79, PT ;  /* 0x000000790300780c */ /* 0x000fc80003f04270 */
[----:B------:R-:W-:-:S13]  /*7f30*/  ISETP.GT.AND P4, PT, R0, RZ, P0 ;  /* 0x000000ff0000720c */ /* 0x000fda0000784270 */
[----:B--2---:R-:W-:Y:S05]  /*7f40*/  @!P4 BRA `(.L_x_148) ;  /* 0x000000000004c947 */ /* 0x004fea0003800000 */
[----:B------:R2:W5:Y:S02]  /*7f50*/  LDG.E.LTC128B.U16 R217, desc[UR12][R10.64+0xf2] ;  /* 0x0000f20c0ad97981 */ /* 0x000564000c1e1520 */
.L_x_148:
[----:B------:R-:W-:Y:S05]  /*7f60*/  BSYNC B0 ;  /* 0x0000000000007941 */ /* 0x000fea0003800000 */
.L_x_147:
[----:B-1234-:R-:W2:Y:S01]  /*7f70*/  LDL.LU R10, [R1+0xf4] ;  /* 0x0000f400010a7983 */ /* 0x01eea20000300800 */
[----:B-----5:R-:W-:Y:S01]  /*7f80*/  IMAD.U32 R3, R217, 0x10000, RZ ;  /* 0x00010000d9037824 */ /* 0x020fe200078e00ff */
[----:B------:R-:W-:Y:S03]  /*7f90*/  BSSY B0, `(.L_x_149) ;  /* 0x0000008000007945 */ /* 0x000fe60003800000 */
[----:B------:R-:W-:-:S04]  /*7fa0*/  FMUL R3, R3, UR17 ;  /* 0x0000001103037c20 */ /* 0x000fc80008400000 */
[----:B--2---:R-:W-:-:S05]  /*7fb0*/  FFMA R3, R10, UR16, R3 ;  /* 0x000000100a037c23 */ /* 0x004fca0008000003 */
[----:B------:R-:W-:-:S05]  /*7fc0*/  F2FP.BF16.F32.PACK_AB R3, RZ, R3 ;  /* 0x00000003ff03723e */ /* 0x000fca00000010ff */
[----:B------:R1:W-:Y:S01]  /*7fd0*/  @P4 STG.E.U16 desc[UR12][R4.64+0xf2], R3 ;  /* 0x0000f20304004986 */ /* 0x0003e2000c10150c */
[----:B------:R-:W-:-:S13]  /*7fe0*/  ISETP.GT.AND P4, PT, R0, 0x8, P1 ;  /* 0x000000080000780c */ /* 0x000fda0000f84270 */
[----:B-1----:R-:W-:Y:S05]  /*7ff0*/  @!P4 BRA `(.L_x_150) ;  /* 0x000000000004c947 */ /* 0x002fea0003800000 */
[----:B------:R1:W5:Y:S02]  /*8000*/  LDG.E.LTC128B.U16 R217, desc[UR12][R8.64+0xf0] ;  /* 0x0000f00c08d97981 */ /* 0x000364000c1e1520 */
.L_x_150:
[----:B------:R-:W-:Y:S05]  /*8010*/  BSYNC B0 ;  /* 0x0000000000007941 */ /* 0x000fea0003800000 */
.L_x_149:
        /* <DEDUP_REMOVED lines=10> */
.L_x_152:
[----:B------:R-:W-:Y:S05]  /*80c0*/  BSYNC B0 ;  /* 0x0000000000007941 */ /* 0x000fea0003800000 */
.L_x_151:
[----:B012---:R-:W2:Y:S01]  /*80d0*/  LDL.LU R8, [R1+0xfc] ;  /* 0x0000fc0001087983 */ /* 0x007ea20000300800 */
[----:B-----5:R-:W-:Y:S02]  /*80e0*/  IMAD.U32 R3, R217, 0x10000, RZ ;  /* 0x00010000d9037824 */ /* 0x020fe400078e00ff */
[----:B------:R-:W-:Y:S02]  /*80f0*/  @P4 IMAD.MOV.U32 R9, RZ, RZ, R7 ;  /* 0x000000ffff094224 */ /* 0x000fe400078e0007 */
[----:B------:R-:W-:-:S04]  /*8100*/  FMUL R3, R3, UR17 ;  /* 0x0000001103037c20 */ /* 0x000fc80008400000 */
[----:B--2---:R-:W-:Y:S01]  /*8110*/  FFMA R3, R8, UR16, R3 ;  /* 0x0000001008037c23 */ /* 0x004fe20008000003 */
[----:B------:R-:W-:-:S04]  /*8120*/  @P4 IMAD.MOV.U32 R8, RZ, RZ, R6 ;  /* 0x000000ffff084224 */ /* 0x000fc800078e0006 */
[----:B------:R-:W-:-:S04]  /*8130*/  F2FP.BF16.F32.PACK_AB R3, RZ, R3 ;  /* 0x00000003ff03723e */ /* 0x000fc800000010ff */
[----:B------:R-:W-:-:S05]  /*8140*/  PRMT R10, R3, 0x7610, R10 ;  /* 0x00007610030a7816 */ /* 0x000fca000000000a */
[----:B------:R0:W-:Y:S01]  /*8150*/  @P4 STG.E.U16 desc[UR12][R8.64+0xf2], R10 ;  /* 0x0000f20a08004986 */ /* 0x0001e2000c10150c */
[----:B------:R-:W-:-:S04]  /*8160*/  IADD3 R6, P4, R4, UR23, RZ ;  /* 0x0000001704067c10 */ /* 0x000fc8000ff9e0ff */
[----:B------:R-:W-:Y:S02]  /*8170*/  IADD3.X R7, R5, UR24, RZ, P4, !PT ;  /* 0x0000001805077c10 */ /* 0x000fe4000a7fe4ff */
[----:B------:R-:W-:-:S13]  /*8180*/  ISETP.GT.AND P4, PT, R0, 0x40, P5 ;  /* 0x000000400000780c */ /* 0x000fda0002f84270 */
[----:B------:R-:W2:Y:S01]  /*8190*/  @P4 LDG.E.LTC128B.U16 R217, desc[UR12][R232.64] ;  /* 0x0000000ce8d94981 */ /* 0x000ea2000c1e1520 */
[----:B------:R-:W-:Y:S01]  /*81a0*/  BSSY B0, `(.L_x_153) ;  /* 0x000000a000007945 */ /* 0x000fe20003800000 */
[----:B--2---:R-:W-:-:S04]  /*81b0*/  IMAD.U32 R3, R217, 0x10000, RZ ;  /* 0x00010000d9037824 */ /* 0x004fc800078e00ff */
[----:B------:R-:W-:-:S04]  /*81c0*/  FMUL R3, R3, UR17 ;  /* 0x0000001103037c20 */ /* 0x000fc80008400000 */
[----:B------:R-:W-:-:S05]  /*81d0*/  FFMA R3, R152, UR16, R3 ;  /* 0x0000001098037c23 */ /* 0x000fca0008000003 */
[----:B------:R-:W-:-:S05]  /*81e0*/  F2FP.BF16.F32.PACK_AB R3, RZ, R3 ;  /* 0x00000003ff03723e */ /* 0x000fca00000010ff */
[----:B------:R0:W-:Y:S01]  /*81f0*/  @P4 STG.E.U16 desc[UR12][R6.64], R3 ;  /* 0x0000000306004986 */ /* 0x0001e2000c10150c */
[----:B------:R-:W-:-:S04]  /*8200*/  LOP3.LUT P4, RZ, R2, 0x2, RZ, 0xc0, !PT ;  /* 0x0000000202ff7812 */ /* 0x000fc8000788c0ff */
[----:B------:R-:W-:-:S13]  /*8210*/  ISETP.GT.AND P4, PT, R0, 0x40, P4 ;  /* 0x000000400000780c */ /* 0x000fda0002784270 */
[----:B0-----:R-:W-:Y:S05]  /*8220*/  @!P4 BRA `(.L_x_154) ;  /* 0x000000000004c947 */ /* 0x001fea0003800000 */
[----:B------:R0:W5:Y:S02]  /*8230*/  LDG.E.LTC128B.U16 R217, desc[UR12][R218.64+0x2] ;  /* 0x0000020cdad97981 */ /* 0x000164000c1e1520 */
.L_x_154:
[----:B------:R-:W-:Y:S05]  /*8240*/  BSYNC B0 ;  /* 0x0000000000007941 */ /* 0x000fea0003800000 */
.L_x_153:
[----:B-----5:R-:W-:Y:S01]  /*8250*/  IMAD.U32 R3, R217, 0x10000, RZ ;  /* 0x00010000d9037824 */ /* 0x020fe200078e00ff */
[----:B------:R-:W-:Y:S03]  /*8260*/  BSSY B0, `(.L_x_155) ;  /* 0x000000b000007945 */ /* 0x000fe60003800000 */
[----:B------:R-:W-:-:S04]  /*8270*/  FMUL R8, R3, UR17 ;  /* 0x0000001103087c20 */ /* 0x000fc80008400000 */
[----:B------:R-:W-:-:S05]  /*8280*/  FFMA R8, R153, UR16, R8 ;  /* 0x0000001099087c23 */ /* 0x000fca0008000008 */
[----:B------:R-:W-:-:S04]  /*8290*/  F2FP.BF16.F32.PACK_AB R8, RZ, R8 ;  /* 0x00000008ff08723e */ /* 0x000fc800000010ff */
[----:B------:R-:W-:-:S05]  /*82a0*/  PRMT R3, R8, 0x7610, R3 ;  /* 0x0000761008037816 */ /* 0x000fca0000000003 */
[----:B------:R1:W-:Y:S01]  /*82b0*/  @P4 STG.E.U16 desc[UR12][R6.64+0x2], R3 ;  /* 0x0000020306004986 */ /* 0x0003e2000c10150c */
[----:B------:R-:W-:-:S04]  /*82c0*/  IADD3 R8, P4, R6, UR25, RZ ;  /* 0x0000001906087c10 */ /* 0x000fc8000ff9e0ff */
[----:B------:R-:W-:Y:S02]  /*82d0*/  IADD3.X R9, R7, UR8, RZ, P4, !PT ;  /* 0x0000000807097c10 */ /* 0x000fe4000a7fe4ff */
[----:B------:R-:W-:-:S13]  /*82e0*/  ISETP.GT.AND P4, PT, R0, 0x48, P5 ;  /* 0x000000480000780c */ /* 0x000fda0002f84270 */
[----:B-1----:R-:W-:Y:S05]  /*82f0*/  @!P4 BRA `(.L_x_156) ;  /* 0x000000000004c947 */ /* 0x002fea0003800000 */
[----:B------:R1:W5:Y:S02]  /*8300*/  LDG.E.LTC128B.U16 R217, desc[UR12][R226.64] ;  /* 0x0000000ce2d97981 */ /* 0x000364000c1e1520 */
.L_x_156:
[----:B------:R-:W-:Y:S05]  /*8310*/  BSYNC B0 ;  /* 0x0000000000007941 */ /* 0x000fea0003800000 */
.L_x_155:
[----:B-----5:R-:W-:Y:S01]  /*8320*/  IMAD.U32 R3, R217, 0x10000, RZ ;  /* 0x00010000d9037824 */ /* 0x020fe200078e00ff */
[----:B------:R-:W-:Y:S03]  /*8330*/  BSSY B0, `(.L_x_157) ;  /* 0x000000b000007945 */ /* 0x000fe60003800000 */
[----:B------:R-:W-:-:S04]  /*8340*/  FMUL R3, R3, UR17 ;  /* 0x0000001103037c20 */ /* 0x000fc80008400000 */
[----:B------:R-:W-:-:S05]  /*8350*/  FFMA R3, R154, UR16, R3 ;  /* 0x000000109a037c23 */ /* 0x000fca0008000003 */
[----:B------:R-:W-:-:S05]  /*8360*/  F2FP.BF16.F32.PACK_AB R3, RZ, R3 ;  /* 0x00000003ff03723e */ /* 0x000fca00000010ff */
[----:B------:R2:W-:Y:S01]  /*8370*/  @P4 STG.E.U16 desc[UR12][R8.64], R3 ;  /* 0x0000000308004986 */ /* 0x0005e2000c10150c */
[----:B------:R-:W-:-:S04]  /*8380*/  IADD3 R10, P4, R6, UR25, RZ ;  /* 0x00000019060a7c10 */ /* 0x000fc8000ff9e0ff */
[----:B------:R-:W-:Y:S02]  /*8390*/  IADD3.X R11, R7, UR8, RZ, P4, !PT ;  /* 0x00000008070b7c10 */ /* 0x000fe4000a7fe4ff */
[----:B------:R-:W-:-:S04]  /*83a0*/  LOP3.LUT P4, RZ, R2, 0x2, RZ, 0xc0, !PT ;  /* 0x0000000202ff7812 */ /* 0x000fc8000788c0ff */
[----:B------:R-:W-:-:S13]  /*83b0*/  ISETP.GT.AND P4, PT, R0, 0x48, P4 ;  /* 0x000000480000780c */ /* 0x000fda0002784270 */
[----:B--2---:R-:W-:Y:S05]  /*83c0*/  @!P4 BRA `(.L_x_158) ;  /* 0x000000000004c947 */ /* 0x004fea0003800000 */
[----:B------:R2:W5:Y:S02]  /*83d0*/  LDG.E.LTC128B.U16 R217, desc[UR12][R16.64+0x2] ;  /* 0x0000020c10d97981 */ /* 0x000564000c1e1520 */
.L_x_158:
[----:B------:R-:W-:Y:S05]  /*83e0*/  BSYNC B0 ;  /* 0x0000000000007941 */ /* 0x000fea0003800000 */
.L_x_157:
[----:B-----5:R-:W-:Y:S01]  /*83f0*/  IMAD.U32 R3, R217, 0x10000, RZ ;  /* 0x00010000d9037824 */ /* 0x020fe200078e00ff */
[----:B------:R-:W-:Y:S03]  /*8400*/  BSSY B0, `(.L_x_159) ;  /* 0x0000009000007945 */ /* 0x000fe60003800000 */
[----:B------:R-:W-:-:S04]  /*8410*/  FMUL R8, R3, UR17 ;  /* 0x0000001103087c20 */ /* 0x000fc80008400000 */
[----:B------:R-:W-:-:S05]  /*8420*/  FFMA R8, R155, UR16, R8 ;  /* 0x000000109b087c23 */ /* 0x000fca0008000008 */
[----:B------:R-:W-:-:S05]  /*8430*/  F2FP.BF16.F32.PACK_AB R8, RZ, R8 ;  /* 0x00000008ff08723e */ /* 0x000fca00000010ff */
[----:B------:R3:W-:Y:S01]  /*8440*/  @P4 STG.E.U16 desc[UR12][R10.64+0x2], R8 ;  /* 0x000002080a004986 */ /* 0x0007e2000c10150c */
[----:B------:R-:W-:-:S04]  /*8450*/  LOP3.LUT P4, RZ, R2, 0x4, RZ, 0xc0, !PT ;  /* 0x0000000402ff7812 */ /* 0x000fc8000788c0ff */
[----:B------:R-:W-:-:S13]  /*8460*/  ISETP.GT.AND P4, PT, R0, 0x40, P4 ;  /* 0x000000400000780c */ /* 0x000fda0002784270 */
[----:B---3--:R-:W-:Y:S05]  /*8470*/  @!P4 BRA `(.L_x_160) ;  /* 0x000000000004c947 */ /* 0x008fea0003800000 */
[----:B------:R3:W5:Y:S02]  /*8480*/  LDG.E.LTC128B.U16 R217, desc[UR12][R218.64+0x10] ;  /* 0x0000100cdad97981 */ /* 0x000764000c1e1520 */
.L_x_160:
[----:B------:R-:W-:Y:S05]  /*8490*/  BSYNC B0 ;  /* 0x0000000000007941 */ /* 0x000fea0003800000 */
.L_x_159:
        /* <DEDUP_REMOVED lines=8> */
[----:B----4-:R-:W-:Y:S05]  /*8520*/  @!P4 BRA `(.L_x_162) ;  /* 0x000000000004c947 */ /* 0x010fea0003800000 */
[----:B------:R4:W5:Y:S02]  /*8530*/  LDG.E.LTC128B.U16 R217, desc[UR12][R218.64+0x12] ;  /* 0x0000120cdad97981 */ /* 0x000964000c1e1520 */
.L_x_162:
[----:B------:R-:W-:Y:S05]  /*8540*/  BSYNC B0 ;  /* 0x0000000000007941 */ /* 0x000fea0003800000 */
.L_x_161:
        /* <DEDUP_REMOVED lines=10> */
.L_x_164:
[----:B------:R-:W-:Y:S05]  /*85f0*/  BSYNC B0 ;  /* 0x0000000000007941 */ /* 0x000fea0003800000 */
.L_x_163:
        /* <DEDUP_REMOVED lines=10> */
.L_x_166:
[----:B------:R-:W-:Y:S05]  /*86a0*/  BSYNC B0 ;  /* 0x0000000000007941 */ /* 0x000fea0003800000 */
.L_x_165:
[----:B-----5:R-:W-:Y:S01]  /*86b0*/  IMAD.U32 R3, R217, 0x10000, RZ ;  /* 0x00010000d9037824 */ /* 0x020fe200078e00ff */
[----:B------:R-:W-:Y:S01]  /*86c0*/  BSSY B0, `(.L_x_167) ;  /* 0x000000c000007945 */ /* 0x000fe20003800000 */
[----:B------:R-:W-:Y:S02]  /*86d0*/  @P4 IMAD.MOV.U32 R9, RZ, RZ, R13 ;  /* 0x000000ffff094224 */ /* 0x000fe400078e000d */
[----:B------:R-:W-:-:S04]  /*86e0*/  FMUL R8, R3, UR17 ;  /* 0x0000001103087c20 */ /* 0x000fc80008400000 */
[----:B------:R-:W-:-:S05]  /*86f0*/  FFMA R8, R159, UR16, R8 ;  /* 0x000000109f087c23 */ /* 0x000fca0008000008 */
[----:B------:R-:W-:-:S04]  /*8700*/  F2FP.BF16.F32.PACK_AB R8, RZ, R8 ;  /* 0x00000008ff08723e */ /* 0x000fc800000010ff */
[----:B------:R-:W-:Y:S01]  /*8710*/  PRMT R3, R8, 0x7610, R3 ;  /* 0x0000761008037816 */ /* 0x000fe20000000003 */
[----:B------:R-:W-:-:S05]  /*8720*/  @P4 IMAD.MOV.U32 R8, RZ, RZ, R12 ;  /* 0x000000ffff084224 */ /* 0x000fca00078e000c */
[----:B------:R0:W-:Y:S01]  /*8730*/  @P4 STG.E.U16 desc[UR12][R8.64+0x12], R3 ;  /* 0x0000120308004986 */ /* 0x0001e2000c10150c */
[----:B------:R-:W-:-:S04]  /*8740*/  LOP3.LUT P4, RZ, R2, 0x10, RZ, 0xc0, !PT ;  /* 0x0000001002ff7812 */ /* 0x000fc8000788c0ff */
[----:B------:R-:W-:-:S13]  /*8750*/  ISETP.GT.AND P4, PT, R0, 0x40, P4 ;  /* 0x000000400000780c */ /* 0x000fda0002784270 */
[----:B0-----:R-:W-:Y:S05]  /*8760*/  @!P4 BRA `(.L_x_168) ;  /* 0x000000000004c947 */ /* 0x001fea0003800000 */
[----:B------:R0:W5:Y:S02]  /*8770*/  LDG.E.LTC128B.U16 R217, desc[UR12][R218.64+0x20] ;  /* 0x0000200cdad97981 */ /* 0x000164000c1e1520 */
.L_x_168:
[----:B------:R-:W-:Y:S05]  /*8780*/  BSYNC B0 ;  /* 0x0000000000007941 */ /* 0x000fea0003800000 */
.L_x_167:
        /* <DEDUP_REMOVED lines=10> */
.L_x_170:
[----:B------:R-:W-:Y:S05]  /*8830*/  BSYNC B0 ;  /* 0x0000000000007941 */ /* 0x000fea0003800000 */
.L_x_169:
        /* <DEDUP_REMOVED lines=10> */
.L_x_172:
[----:B------:R-:W-:Y:S05]  /*88e0*/  BSYNC B0 ;  /* 0x0000000000007941 */ /* 0x000fea0003800000 */
.L_x_171:
[----:B-----5:R-:W-:Y:S01]  /*88f0*/  IMAD.U32 R3, R217, 0x10000, RZ ;  /* 0x00010000d9037824 */ /* 0x020fe200078e00ff */
[----:B------:R-:W-:Y:S01]  /*8900*/  BSSY B0, `(.L_x_173) ;  /* 0x000000b000007945 */ /* 0x000fe20003800000 */
[----:B------:R-:W-:Y:S02]  /*8910*/  @P4 IMAD.MOV.U32 R8, RZ, RZ, R12 ;  /* 0x000000ffff084224 */ /* 0x000fe400078e000c */
[----:B------:R-:W-:Y:S01]  /*8920*/  FMUL R3, R3, UR17 ;  /* 0x0000001103037c20 */ /* 0x000fe20008400000 */
[----:B------:R-:W-:-:S03]  /*8930*/  @P4 IMAD.MOV.U32 R9, RZ, RZ, R13 ;  /* 0x000000ffff094224 */ /* 0x000fc600078e000d */
[----:B------:R-:W-:-:S05]  /*8940*/  FFMA R3, R162, UR16, R3 ;  /* 0x00000010a2037c23 */ /* 0x000fca0008000003 */
[----:B------:R-:W-:-:S05]  /*8950*/  F2FP.BF16.F32.PACK_AB R3, RZ, R3 ;  /* 0x00000003ff03723e */ /* 0x000fca00000010ff */
[----:B------:R0:W-:Y:S01]  /*8960*/  @P4 STG.E.U16 desc[UR12][R8.64+0x20], R3 ;  /* 0x0000200308004986 */ /* 0x0001e2000c10150c */
[----:B------:R-:W-:-:S04]  /*8970*/  LOP3.LUT P4, RZ, R2, 0x400000, RZ, 0xc0, !PT ;  /* 0x0040000002ff7812 */ /* 0x000fc8000788c0ff */
[----:B------:R-:W-:-:S13]  /*8980*/  ISETP.GT.AND P4, PT, R0, 0x48, P4 ;  /* 0x000000480000780c */ /* 0x000fda0002784270 */
[----:B0-----:R-:W-:Y:S05]  /*8990*/  @!P4 BRA `(.L_x_174) ;  /* 0x000000000004c947 */ /* 0x001fea0003800000 */
[----:B------:R0:W5:Y:S02]  /*89a0*/  LDG.E.LTC128B.U16 R217, desc[UR12][R16.64+0x22] ;  /* 0x0000220c10d97981 */ /* 0x000164000c1e1520 */
.L_x_174:
[----:B------:R-:W-:Y:S05]  /*89b0*/  BSYNC B0 ;  /* 0x0000000000007941 */ /* 0x000fea0003800000 */
.L_x_173:
        /* <DEDUP_REMOVED lines=13> */
.L_x_176:
[----:B------:R-:W-:Y:S05]  /*8a90*/  BSYNC B0 ;  /* 0x0000000000007941 */ /* 0x000fea0003800000 */
.L_x_175:
        /* <DEDUP_REMOVED lines=10> */
.L_x_178:
[----:B------:R-:W-:Y:S05]  /*8b40*/  BSYNC B0 ;  /* 0x0000000000007941 */ /* 0x000fea0003800000 */
.L_x_177:
        /* <DEDUP_REMOVED lines=10> */
.L_x_180:
[----:B------:R-:W-:Y:S05]  /*8bf0*/  BSYNC B0 ;  /* 0x0000000000007941 */ /* 0x000fea0003800000 */
.L_x_179:
        /* <DEDUP_REMOVED lines=12> */
.L_x_182:
[----:B------:R-:W-:Y:S05]  /*8cc0*/  BSYNC B0 ;  /* 0x0000000000007941 */ /* 0x000fea0003800000 */
.L_x_181:
        /* <DEDUP_REMOVED lines=13> */
.L_x_184:
[----:B------:R-:W-:Y:S05]  /*8da0*/  BSYNC B0 ;  /* 0x0000000000007941 */ /* 0x000fea0003800000 */
.L_x_183:
        /* <DEDUP_REMOVED lines=10> */
.L_x_186:
[----:B------:R-:W-:Y:S05]  /*8e50*/  BSYNC B0 ;  /* 0x0000000000007941 */ /* 0x000fea0003800000 */
.L_x_185:
        /* <DEDUP_REMOVED lines=10> */
.L_x_188:
[----:B------:R-:W-:Y:S05]  /*8f00*/  BSYNC B0 ;  /* 0x0000000000007941 */ /* 0x000fea0003800000 */
.L_x_187:
        /* <DEDUP_REMOVED lines=12> */
.L_x_190:
[----:B------:R-:W-:Y:S05]  /*8fd0*/  BSYNC B0 ;  /* 0x0000000000007941 */ /* 0x000fea0003800000 */
.L_x_189:
        /* <DEDUP_REMOVED lines=13> */
.L_x_192:
[----:B------:R-:W-:Y:S05]  /*90b0*/  BSYNC B0 ;  /* 0x0000000000007941 */ /* 0x000fea0003800000 */
.L_x_191:
        /* <DEDUP_REMOVED lines=10> */
.L_x_194:
[----:B------:R-:W-:Y:S05]  /*9160*/  BSYNC B0 ;  /* 0x0000000000007941 */ /* 0x000fea0003800000 */
.L_x_193:
        /* <DEDUP_REMOVED lines=10> */
.L_x_196:
[----:B------:R-:W-:Y:S05]  /*9210*/  BSYNC B0 ;  /* 0x0000000000007941 */ /* 0x000fea0003800000 */
.L_x_195:
        /* <DEDUP_REMOVED lines=12> */
.L_x_198:
[----:B------:R-:W-:Y:S05]  /*92e0*/  BSYNC B0 ;  /* 0x0000000000007941 */ /* 0x000fea0003800000 */
.L_x_197:
        /* <DEDUP_REMOVED lines=13> */
.L_x_200:
[----:B------:R-:W-:Y:S05]  /*93c0*/  BSYNC B0 ;  /* 0x0000000000007941 */ /* 0x000fea0003800000 */
.L_x_199:
        /* <DEDUP_REMOVED lines=10> */
.L_x_202:
[----:B------:R-:W-:Y:S05]  /*9470*/  BSYNC B0 ;  /* 0x0000000000007941 */ /* 0x000fea0003800000 */
.L_x_201:
        /* <DEDUP_REMOVED lines=10> */
.L_x_204:
[----:B------:R-:W-:Y:S05]  /*9520*/  BSYNC B0 ;  /* 0x0000000000007941 */ /* 0x000fea0003800000 */
.L_x_203:
        /* <DEDUP_REMOVED lines=12> */
.L_x_206:
[----:B------:R-:W-:Y:S05]  /*95f0*/  BSYNC B0 ;  /* 0x0000000000007941 */ /* 0x000fea0003800000 */
.L_x_205:
        /* <DEDUP_REMOVED lines=13> */
.L_x_208:
[----:B------:R-:W-:Y:S05]  /*96d0*/  BSYNC B0 ;  /* 0x0000000000007941 */ /* 0x000fea0003800000 */
.L_x_207:
        /* <DEDUP_REMOVED lines=10> */
.L_x_210:
[----:B------:R-:W-:Y:S05]  /*9780*/  BSYNC B0 ;  /* 0x0000000000007941 */ /* 0x000fea0003800000 */
.L_x_209:
        /* <DEDUP_REMOVED lines=10> */
.L_x_212:
[----:B------:R-:W-:Y:S05]  /*9830*/  BSYNC B0 ;  /* 0x0000000000007941 */ /* 0x000fea0003800000 */
.L_x_211:
        /* <DEDUP_REMOVED lines=12> */
.L_x_214:
[----:B------:R-:W-:Y:S05]  /*9900*/  BSYNC B0 ;  /* 0x0000000000007941 */ /* 0x000fea0003800000 */
.L_x_213:
        /* <DEDUP_REMOVED lines=13> */
.L_x_216:
[----:B------:R-:W-:Y:S05]  /*99e0*/  BSYNC B0 ;  /* 0x0000000000007941 */ /* 0x000fea0003800000 */
.L_x_215:
        /* <DEDUP_REMOVED lines=10> */
.L_x_218:
[----:B------:R-:W-:Y:S05]  /*9a90*/  BSYNC B0 ;  /* 0x0000000000007941 */ /* 0x000fea0003800000 */
.L_x_217:
        /* <DEDUP_REMOVED lines=10> */
.L_x_220:
[----:B------:R-:W-:Y:S05]  /*9b40*/  BSYNC B0 ;  /* 0x0000000000007941 */ /* 0x000fea0003800000 */
.L_x_219:
        /* <DEDUP_REMOVED lines=12> */
.L_x_222:
[----:B------:R-:W-:Y:S05]  /*9c10*/  BSYNC B0 ;  /* 0x0000000000007941 */ /* 0x000fea0003800000 */
.L_x_221:
        /* <DEDUP_REMOVED lines=13> */
.L_x_224:
[----:B------:R-:W-:Y:S05]  /*9cf0*/  BSYNC B0 ;  /* 0x0000000000007941 */ /* 0x000fea0003800000 */
.L_x_223:
        /* <DEDUP_REMOVED lines=10> */
.L_x_226:
[----:B------:R-:W-:Y:S05]  /*9da0*/  BSYNC B0 ;  /* 0x0000000000007941 */ /* 0x000fea0003800000 */
.L_x_225:
        /* <DEDUP_REMOVED lines=10> */
.L_x_228:
[----:B------:R-:W-:Y:S05]  /*9e50*/  BSYNC B0 ;  /* 0x0000000000007941 */ /* 0x000fea0003800000 */
.L_x_227:
        /* <DEDUP_REMOVED lines=12> */
.L_x_230:
[----:B------:R-:W-:Y:S05]  /*9f20*/  BSYNC B0 ;  /* 0x0000000000007941 */ /* 0x000fea0003800000 */
.L_x_229:
        /* <DEDUP_REMOVED lines=13> */
.L_x_232:
[----:B------:R-:W-:Y:S05]  /*a000*/  BSYNC B0 ;  /* 0x0000000000007941 */ /* 0x000fea0003800000 */
.L_x_231:
        /* <DEDUP_REMOVED lines=10> */
.L_x_234:
[----:B------:R-:W-:Y:S05]  /*a0b0*/  BSYNC B0 ;  /* 0x0000000000007941 */ /* 0x000fea0003800000 */
.L_x_233:
        /* <DEDUP_REMOVED lines=10> */
.L_x_236:
[----:B------:R-:W-:Y:S05]  /*a160*/  BSYNC B0 ;  /* 0x0000000000007941 */ /* 0x000fea0003800000 */
.L_x_235:
        /* <DEDUP_REMOVED lines=12> */
.L_x_238:
[----:B------:R-:W-:Y:S05]  /*a230*/  BSYNC B0 ;  /* 0x0000000000007941 */ /* 0x000fea0003800000 */
.L_x_237:
        /* <DEDUP_REMOVED lines=13> */
.L_x_240:
[----:B------:R-:W-:Y:S05]  /*a310*/  BSYNC B0 ;  /* 0x0000000000007941 */ /* 0x000fea0003800000 */
.L_x_239:
        /* <DEDUP_REMOVED lines=10> */
.L_x_242:
[----:B------:R-:W-:Y:S05]  /*a3c0*/  BSYNC B0 ;  /* 0x0000000000007941 */ /* 0x000fea0003800000 */
.L_x_241:
        /* <DEDUP_REMOVED lines=10> */
.L_x_244:
[----:B------:R-:W-:Y:S05]  /*a470*/  BSYNC B0 ;  /* 0x0000000000007941 */ /* 0x000fea0003800000 */
.L_x_243:
        /* <DEDUP_REMOVED lines=12> */
.L_x_246:
[----:B------:R-:W-:Y:S05]  /*a540*/  BSYNC B0 ;  /* 0x0000000000007941 */ /* 0x000fea0003800000 */
.L_x_245:
        /* <DEDUP_REMOVED lines=13> */
.L_x_248:
[----:B------:R-:W-:Y:S05]  /*a620*/  BSYNC B0 ;  /* 0x0000000000007941 */ /* 0x000fea0003800000 */
.L_x_247:
        /* <DEDUP_REMOVED lines=10> */
.L_x_250:
[----:B------:R-:W-:Y:S05]  /*a6d0*/  BSYNC B0 ;  /* 0x0000000000007941 */ /* 0x000fea0003800000 */
.L_x_249:
        /* <DEDUP_REMOVED lines=10> */
.L_x_252:
[----:B------:R-:W-:Y:S05]  /*a780*/  BSYNC B0 ;  /* 0x0000000000007941 */ /* 0x000fea0003800000 */
.L_x_251:
        /* <DEDUP_REMOVED lines=12> */
.L_x_254:
[----:B------:R-:W-:Y:S05]  /*a850*/  BSYNC B0 ;  /* 0x0000000000007941 */ /* 0x000fea0003800000 */
.L_x_253:
        /* <DEDUP_REMOVED lines=13> */
.L_x_256:
[----:B------:R-:W-:Y:S05]  /*a930*/  BSYNC B0 ;  /* 0x0000000000007941 */ /* 0x000fea0003800000 */
.L_x_255:
[----:B-----5:R-:W-:Y:S01]  /*a940*/  IMAD.U32 R3, R217, 0x10000, RZ ;  /* 0x00010000d9037824 */ /* 0x020fe200078e00ff */
[----:B------:R-:W-:Y:S03]  /*a950*/  BSSY B0, `(.L_x_257) ;  /* 0x0000008000007945 */ /* 0x000fe60003800000 */
[----:B------:R-:W-:-:S04]  /*a960*/  FMUL R3, R3, UR17 ;  /* 0x0000001103037c20 */ /* 0x000fc80008400000 */
[----:B------:R-:W-:-:S05]  /*a970*/  FFMA R3, R204, UR16, R3 ;  /* 0x00000010cc037c23 */ /* 0x000fca0008000003 */
[----:B------:R-:W-:-:S05]  /*a980*/  F2FP.BF16.F32.PACK_AB R3, RZ, R3 ;  /* 0x00000003ff03723e */ /* 0x000fca00000010ff */
[----:B------:R0:W-:Y:S01]  /*a990*/  @P4 STG.E.U16 desc[UR12][R6.64+0xd0], R3 ;  /* 0x0000d00306004986 */ /* 0x0001e2000c10150c */
[----:B------:R-:W-:-:S13]  /*a9a0*/  ISETP.GT.AND P4, PT, R0, 0x40, P6 ;  /* 0x000000400000780c */ /* 0x000fda0003784270 */
[----:B0-----:R-:W-:Y:S05]  /*a9b0*/  @!P4 BRA `(.L_x_258) ;  /* 0x000000000004c947 */ /* 0x001fea0003800000 */
[----:B------:R0:W5:Y:S02]  /*a9c0*/  LDG.E.LTC128B.U16 R217, desc[UR12][R218.64+0xd2] ;  /* 0x0000d20cdad97981 */ /* 0x000164000c1e1520 */
.L_x_258:
[----:B------:R-:W-:Y:S05]  /*a9d0*/  BSYNC B0 ;  /* 0x0000000000007941 */ /* 0x000fea0003800000 */
.L_x_257:
        /* <DEDUP_REMOVED lines=10> */
.L_x_260:
[----:B------:R-:W-:Y:S05]  /*aa80*/  BSYNC B0 ;  /* 0x0000000000007941 */ /* 0x000fea0003800000 */
.L_x_259:
        /* <DEDUP_REMOVED lines=8> */
[----:B------:R-:W-:-:S13]  /*ab10*/  ISETP.GT.AND P4, PT, R0, 0x48, P6 ;  /* 0x000000480000780c */ /* 0x000fda0003784270 */
[----:B0-----:R-:W-:Y:S05]  /*ab20*/  @!P4 BRA `(.L_x_262) ;  /* 0x000000000004c947 */ /* 0x001fea0003800000 */
[----:B------:R0:W5:Y:S02]  /*ab30*/  LDG.E.LTC128B.U16 R217, desc[UR12][R16.64+0xd2] ;  /* 0x0000d20c10d97981 */ /* 0x000164000c1e1520 */
.L_x_262:
[----:B------:R-:W-:Y:S05]  /*ab40*/  BSYNC B0 ;  /* 0x0000000000007941 */ /* 0x000fea0003800000 */
.L_x_261:
        /* <DEDUP_REMOVED lines=9> */
[----:B------:R-:W-:-:S13]  /*abe0*/  ISETP.GT.AND P4, PT, R0, 0x40, P3 ;  /* 0x000000400000780c */ /* 0x000fda0001f84270 */
[----:B0-----:R-:W-:Y:S05]  /*abf0*/  @!P4 BRA `(.L_x_264) ;  /* 0x000000000004c947 */ /* 0x001fea0003800000 */
[----:B------:R0:W5:Y:S02]  /*ac00*/  LDG.E.LTC128B.U16 R217, desc[UR12][R218.64+0xe0] ;  /* 0x0000e00cdad97981 */ /* 0x000164000c1e1520 */
.L_x_264:
[----:B------:R-:W-:Y:S05]  /*ac10*/  BSYNC B0 ;  /* 0x0000000000007941 */ /* 0x000fea0003800000 */
.L_x_263:
        /* <DEDUP_REMOVED lines=9> */
.L_x_266:
[----:B------:R-:W-:Y:S05]  /*acb0*/  BSYNC B0 ;  /* 0x0000000000007941 */ /* 0x000fea0003800000 */
.L_x_265:
        /* <DEDUP_REMOVED lines=9> */
.L_x_268:
[----:B------:R-:W-:Y:S05]  /*ad50*/  BSYNC B0 ;  /* 0x0000000000007941 */ /* 0x000fea0003800000 */
.L_x_267:
        /* <DEDUP_REMOVED lines=11> */
.L_x_270:
[----:B------:R-:W-:Y:S05]  /*ae10*/  BSYNC B0 ;  /* 0x0000000000007941 */ /* 0x000fea0003800000 */
.L_x_269:
        /* <DEDUP_REMOVED lines=12> */
.L_x_272:
[----:B------:R-:W-:Y:S05]  /*aee0*/  BSYNC B0 ;  /* 0x0000000000007941 */ /* 0x000fea0003800000 */
.L_x_271:
        /* <DEDUP_REMOVED lines=9> */
.L_x_274:
[----:B------:R-:W-:Y:S05]  /*af80*/  BSYNC B0 ;  /* 0x0000000000007941 */ /* 0x000fea0003800000 */
.L_x_273:
        /* <DEDUP_REMOVED lines=9> */
.L_x_276:
[----:B------:R-:W-:Y:S05]  /*b020*/  BSYNC B0 ;  /* 0x0000000000007941 */ /* 0x000fea0003800000 */
.L_x_275:
        /* <DEDUP_REMOVED lines=11> */
.L_x_278:
[----:B------:R-:W-:Y:S05]  /*b0e0*/  BSYNC B0 ;  /* 0x0000000000007941 */ /* 0x000fea0003800000 */
.L_x_277:
[----:B-----5:R-:W-:-:S04]  /*b0f0*/  IMAD.U32 R3, R217, 0x10000, RZ ;  /* 0x00010000d9037824 */ /* 0x020fc800078e00ff */
[----:B------:R-:W-:-:S04]  /*b100*/  FMUL R6, R3, UR17 ;  /* 0x0000001103067c20 */ /* 0x000fc80008400000 */
[----:B------:R-:W-:-:S05]  /*b110*/  FFMA R6, R215, UR16, R6 ;  /* 0x00000010d7067c23 */ /* 0x000fca0008000006 */
[----:B------:R-:W-:-:S04]  /*b120*/  F2FP.BF16.F32.PACK_AB R6, RZ, R6 ;  /* 0x00000006ff06723e */ /* 0x000fc800000010ff */
[----:B------:R-:W-:-:S05]  /*b130*/  PRMT R7, R6, 0x7610, R7 ;  /* 0x0000761006077816 */ /* 0x000fca0000000007 */
[----:B------:R1:W-:Y:S01]  /*b140*/  @P4 STG.E.U16 desc[UR12][R12.64+0xf2], R7 ;  /* 0x0000f2070c004986 */ /* 0x0003e2000c10150c */
[----:B------:R-:W-:-:S04]  /*b150*/  IADD3 R6, P4, R4, UR9, RZ ;  /* 0x0000000904067c10 */ /* 0x000fc8000ff9e0ff */
[----:B-1----:R-:W-:Y:S02]  /*b160*/  IADD3.X R7, R5, UR22, RZ, P4, !PT ;  /* 0x0000001605077c10 */ /* 0x002fe4000a7fe4ff */
        /* <DEDUP_REMOVED lines=10> */
[----:B-1----:R-:W-:Y:S05]  /*b210*/  @!P4 BRA `(.L_x_280) ;  /* 0x000000000004c947 */ /* 0x002fea0003800000 */
[----:B------:R1:W5:Y:S02]  /*b220*/  LDG.E.LTC128B.U16 R217, desc[UR12][R220.64+0x2] ;  /* 0x0000020cdcd97981 */ /* 0x000364000c1e1520 */
.L_x_280:
[----:B------:R-:W-:Y:S05]  /*b230*/  BSYNC B0 ;  /* 0x0000000000007941 */ /* 0x000fea0003800000 */
.L_x_279:
        /* <DEDUP_REMOVED lines=10> */
[----:B--2---:R-:W-:Y:S05]  /*b2e0*/  @!P4 BRA `(.L_x_282) ;  /* 0x000000000004c947 */ /* 0x004fea0003800000 */
[----:B------:R2:W5:Y:S02]  /*b2f0*/  LDG.E.LTC128B.U16 R217, desc[UR12][R224.64] ;  /* 0x0000000ce0d97981 */ /* 0x000564000c1e1520 */
.L_x_282:
[----:B------:R-:W-:Y:S05]  /*b300*/  BSYNC B0 ;  /* 0x0000000000007941 */ /* 0x000fea0003800000 */
.L_x_281:
        /* <DEDUP_REMOVED lines=10> */
[----:B0-----:R-:W-:Y:S05]  /*b3b0*/  @!P4 BRA `(.L_x_284) ;  /* 0x000000000004c947 */ /* 0x001fea0003800000 */
[----:B------:R0:W5:Y:S02]  /*b3c0*/  LDG.E.LTC128B.U16 R217, desc[UR12][R18.64+0x2] ;  /* 0x0000020c12d97981 */ /* 0x000164000c1e1520 */
.L_x_284:
[----:B------:R-:W-:Y:S05]  /*b3d0*/  BSYNC B0 ;  /* 0x0000000000007941 */ /* 0x000fea0003800000 */
.L_x_283:
        /* <DEDUP_REMOVED lines=10> */
.L_x_286:
[----:B------:R-:W-:Y:S05]  /*b480*/  BSYNC B0 ;  /* 0x0000000000007941 */ /* 0x000fea0003800000 */
.L_x_285:
        /* <DEDUP_REMOVED lines=10> */
.L_x_288:
[----:B------:R-:W-:Y:S05]  /*b530*/  BSYNC B0 ;  /* 0x0000000000007941 */ /* 0x000fea0003800000 */
.L_x_287:
        /* <DEDUP_REMOVED lines=10> */
.L_x_290:
[----:B------:R-:W-:Y:S05]  /*b5e0*/  BSYNC B0 ;  /* 0x0000000000007941 */ /* 0x000fea0003800000 */
.L_x_289:
        /* <DEDUP_REMOVED lines=10> */
.L_x_292:
[----:B------:R-:W-:Y:S05]  /*b690*/  BSYNC B0 ;  /* 0x0000000000007941 */ /* 0x000fea0003800000 */
.L_x_291:
        /* <DEDUP_REMOVED lines=13> */
.L_x_294:
[----:B------:R-:W-:Y:S05]  /*b770*/  BSYNC B0 ;  /* 0x0000000000007941 */ /* 0x000fea0003800000 */
.L_x_293:
        /* <DEDUP_REMOVED lines=10> */
.L_x_296:
[----:B------:R-:W-:Y:S05]  /*b820*/  BSYNC B0 ;  /* 0x0000000000007941 */ /* 0x000fea0003800000 */
.L_x_295:
        /* <DEDUP_REMOVED lines=10> */
.L_x_298:
[----:B------:R-:W-:Y:S05]  /*b8d0*/  BSYNC B0 ;  /* 0x0000000000007941 */ /* 0x000fea0003800000 */
.L_x_297:
        /* <DEDUP_REMOVED lines=12> */
.L_x_300:
[----:B------:R-:W-:Y:S05]  /*b9a0*/  BSYNC B0 ;  /* 0x0000000000007941 */ /* 0x000fea0003800000 */
.L_x_299:
        /* <DEDUP_REMOVED lines=13> */
.L_x_302:
[----:B------:R-:W-:Y:S05]  /*ba80*/  BSYNC B0 ;  /* 0x0000000000007941 */ /* 0x000fea0003800000 */
.L_x_301:
        /* <DEDUP_REMOVED lines=10> */
.L_x_304:
[----:B------:R-:W-:Y:S05]  /*bb30*/  BSYNC B0 ;  /* 0x0000000000007941 */ /* 0x000fea0003800000 */
.L_x_303:
        /* <DEDUP_REMOVED lines=10> */
.L_x_306:
[----:B------:R-:W-:Y:S05]  /*bbe0*/  BSYNC B0 ;  /* 0x0000000000007941 */ /* 0x000fea0003800000 */
.L_x_305:
        /* <DEDUP_REMOVED lines=12> */
.L_x_308:
[----:B------:R-:W-:Y:S05]  /*bcb0*/  BSYNC B0 ;  /* 0x0000000000007941 */ /* 0x000fea0003800000 */
.L_x_307:
        /* <DEDUP_REMOVED lines=13> */
.L_x_310:
[----:B------:R-:W-:Y:S05]  /*bd90*/  BSYNC B0 ;  /* 0x0000000000007941 */ /* 0x000fea0003800000 */
.L_x_309:
        /* <DEDUP_REMOVED lines=10> */
.L_x_312:
[----:B------:R-:W-:Y:S05]  /*be40*/  BSYNC B0 ;  /* 0x0000000000007941 */ /* 0x000fea0003800000 */
.L_x_311:
        /* <DEDUP_REMOVED lines=10> */
.L_x_314:
[----:B------:R-:W-:Y:S05]  /*bef0*/  BSYNC B0 ;  /* 0x0000000000007941 */ /* 0x000fea0003800000 */
.L_x_313:
        /* <DEDUP_REMOVED lines=12> */
.L_x_316:
[----:B------:R-:W-:Y:S05]  /*bfc0*/  BSYNC B0 ;  /* 0x0000000000007941 */ /* 0x000fea0003800000 */
.L_x_315:
        /* <DEDUP_REMOVED lines=13> */
.L_x_318:
[----:B------:R-:W-:Y:S05]  /*c0a0*/  BSYNC B0 ;  /* 0x0000000000007941 */ /* 0x000fea0003800000 */
.L_x_317:
        /* <DEDUP_REMOVED lines=10> */
.L_x_320:
[----:B------:R-:W-:Y:S05]  /*c150*/  BSYNC B0 ;  /* 0x0000000000007941 */ /* 0x000fea0003800000 */
.L_x_319:
        /* <DEDUP_REMOVED lines=10> */
.L_x_322:
[----:B------:R-:W-:Y:S05]  /*c200*/  BSYNC B0 ;  /* 0x0000000000007941 */ /* 0x000fea0003800000 */
.L_x_321:
        /* <DEDUP_REMOVED lines=12> */
.L_x_324:
[----:B------:R-:W-:Y:S05]  /*c2d0*/  BSYNC B0 ;  /* 0x0000000000007941 */ /* 0x000fea0003800000 */
.L_x_323:
        /* <DEDUP_REMOVED lines=13> */
.L_x_326:
[----:B------:R-:W-:Y:S05]  /*c3b0*/  BSYNC B0 ;  /* 0x0000000000007941 */ /* 0x000fea0003800000 */
.L_x_325:
        /* <DEDUP_REMOVED lines=10> */
.L_x_328:
[----:B------:R-:W-:Y:S05]  /*c460*/  BSYNC B0 ;  /* 0x0000000000007941 */ /* 0x000fea0003800000 */
.L_x_327:
        /* <DEDUP_REMOVED lines=10> */
.L_x_330:
[----:B------:R-:W-:Y:S05]  /*c510*/  BSYNC B0 ;  /* 0x0000000000007941 */ /* 0x000fea0003800000 */
.L_x_329:
        /* <DEDUP_REMOVED lines=12> */
.L_x_332:
[----:B------:R-:W-:Y:S05]  /*c5e0*/  BSYNC B0 ;  /* 0x0000000000007941 */ /* 0x000fea0003800000 */
.L_x_331:
        /* <DEDUP_REMOVED lines=13> */
.L_x_334:
[----:B------:R-:W-:Y:S05]  /*c6c0*/  BSYNC B0 ;  /* 0x0000000000007941 */ /* 0x000fea0003800000 */
.L_x_333:
        /* <DEDUP_REMOVED lines=10> */
.L_x_336:
[----:B------:R-:W-:Y:S05]  /*c770*/  BSYNC B0 ;  /* 0x0000000000007941 */ /* 0x000fea0003800000 */
.L_x_335:
        /* <DEDUP_REMOVED lines=10> */
.L_x_338:
[----:B------:R-:W-:Y:S05]  /*c820*/  BSYNC B0 ;  /* 0x0000000000007941 */ /* 0x000fea0003800000 */
.L_x_337:
        /* <DEDUP_REMOVED lines=12> */
.L_x_340:
[----:B------:R-:W-:Y:S05]  /*c8f0*/  BSYNC B0 ;  /* 0x0000000000007941 */ /* 0x000fea0003800000 */
.L_x_339:
        /* <DEDUP_REMOVED lines=13> */
.L_x_342:
[----:B------:R-:W-:Y:S05]  /*c9d0*/  BSYNC B0 ;  /* 0x0000000000007941 */ /* 0x000fea0003800000 */
.L_x_341:
        /* <DEDUP_REMOVED lines=10> */
.L_x_344:
[----:B------:R-:W-:Y:S05]  /*ca80*/  BSYNC B0 ;  /* 0x0000000000007941 */ /* 0x000fea0003800000 */
.L_x_343:
        /* <DEDUP_REMOVED lines=10> */
.L_x_346:
[----:B------:R-:W-:Y:S05]  /*cb30*/  BSYNC B0 ;  /* 0x0000000000007941 */ /* 0x000fea0003800000 */
.L_x_345:
[----:B-----5:R-:W-:Y:S01]  /*cb40*/  IMAD.U32 R3, R217, 0x10000, RZ ;  /* 0x00010000d9037824 */ /* 0x020fe200078e00ff */
[----:B------:R-:W-:Y:S01]  /*cb50*/  IADD3 R8, R4, UR25, R216 ;  /* 0x0000001904087c10 */ /* 0x000fe2000fffe0d8 */
[----:B------:R-:W-:Y:S01]  /*cb60*/  @P4 IMAD.MOV.U32 R9, RZ, RZ, R21 ;  /* 0x000000ffff094224 */ /* 0x000fe200078e0015 */
[----:B------:R-:W-:Y:S01]  /*cb70*/  BSSY B0, `(.L_x_347) ;  /* 0x0000009000007945 */ /* 0x000fe20003800000 */
        /* <DEDUP_REMOVED lines=8> */
.L_x_348:
[----:B------:R-:W-:Y:S05]  /*cc00*/  BSYNC B0 ;  /* 0x0000000000007941 */ /* 0x000fea0003800000 */
.L_x_347:
[----:B-----5:R-:W-:Y:S01]  /*cc10*/  IMAD.U32 R3, R217, 0x10000, RZ ;  /* 0x00010000d9037824 */ /* 0x020fe200078e00ff */
[----:B------:R-:W-:Y:S01]  /*cc20*/  BSSY B0, `(.L_x_349) ;  /* 0x000000b000007945 */ /* 0x000fe20003800000 */
[----:B------:R-:W-:Y:S02]  /*cc30*/  @P4 IMAD.MOV.U32 R9, RZ, RZ, R21 ;  /* 0x000000ffff094224 */ /* 0x000fe400078e0015 */
[----:B------:R-:W-:-:S04]  /*cc40*/  FMUL R8, R3, UR17 ;  /* 0x0000001103087c20 */ /* 0x000fc80008400000 */
[----:B------:R-:W-:-:S05]  /*cc50*/  FFMA R8, R123, UR16, R8 ;  /* 0x000000107b087c23 */ /* 0x000fca0008000008 */
[----:B------:R-:W-:Y:S02]  /*cc60*/  F2FP.BF16.F32.PACK_AB R3, RZ, R8 ;  /* 0x00000008ff03723e */ /* 0x000fe400000010ff */
[----:B------:R-:W-:-:S05]  /*cc70*/  IADD3 R8, R4, UR25, R216 ;  /* 0x0000001904087c10 */ /* 0x000fca000fffe0d8 */
[----:B------:R0:W-:Y:S01]  /*cc80*/  @P4 STG.E.U16 desc[UR12][R8.64+0x82], R3 ;  /* 0x0000820308004986 */ /* 0x0001e2000c10150c */
[----:B------:R-:W-:-:S04]  /*cc90*/  LOP3.LUT P4, RZ, R2, 0x2000, RZ, 0xc0, !PT ;  /* 0x0000200002ff7812 */ /* 0x000fc8000788c0ff */
[----:B------:R-:W-:-:S13]  /*cca0*/  ISETP.GT.AND P4, PT, R0, 0x80, P4 ;  /* 0x000000800000780c */ /* 0x000fda0002784270 */
[----:B0-----:R-:W-:Y:S05]  /*ccb0*/  @!P4 BRA `(.L_x_350) ;  /* 0x000000000004c947 */ /* 0x001fea0003800000 */
[----:B------:R0:W5:Y:S02]  /*ccc0*/  LDG.E.LTC128B.U16 R217, desc[UR12][R220.64+0x90] ;  /* 0x0000900cdcd97981 */ /* 0x000164000c1e1520 */
.L_x_350:
[----:B------:R-:W-:Y:S05]  /*ccd0*/  BSYNC B0 ;  /* 0x0000000000007941 */ /* 0x000fea0003800000 */
.L_x_349:
        /* <DEDUP_REMOVED lines=10> */
.L_x_352:
[----:B------:R-:W-:Y:S05]  /*cd80*/  BSYNC B0 ;  /* 0x0000000000007941 */ /* 0x000fea0003800000 */
.L_x_351:
        /* <DEDUP_REMOVED lines=10> */
.L_x_354:
[----:B------:R-:W-:Y:S05]  /*ce30*/  BSYNC B0 ;  /* 0x0000000000007941 */ /* 0x000fea0003800000 */
.L_x_353:
        /* <DEDUP_REMOVED lines=12> */
.L_x_356:
[----:B------:R-:W-:Y:S05]  /*cf00*/  BSYNC B0 ;  /* 0x0000000000007941 */ /* 0x000fea0003800000 */
.L_x_355:
        /* <DEDUP_REMOVED lines=12> */
.L_x_358:
[----:B------:R-:W-:Y:S05]  /*cfd0*/  BSYNC B0 ;  /* 0x0000000000007941 */ /* 0x000fea0003800000 */
.L_x_357:
        /* <DEDUP_REMOVED lines=10> */
.L_x_360:
[----:B------:R-:W-:Y:S05]  /*d080*/  BSYNC B0 ;  /* 0x0000000000007941 */ /* 0x000fea0003800000 */
.L_x_359:
        /* <DEDUP_REMOVED lines=10> */
.L_x_362:
[----:B------:R-:W-:Y:S05]  /*d130*/  BSYNC B0 ;  /* 0x0000000000007941 */ /* 0x000fea0003800000 */
.L_x_361:
        /* <DEDUP_REMOVED lines=12> */
.L_x_364:
[----:B------:R-:W-:Y:S05]  /*d200*/  BSYNC B0 ;  /* 0x0000000000007941 */ /* 0x000fea0003800000 */
.L_x_363:
        /* <DEDUP_REMOVED lines=12> */
.L_x_366:
[----:B------:R-:W-:Y:S05]  /*d2d0*/  BSYNC B0 ;  /* 0x0000000000007941 */ /* 0x000fea0003800000 */
.L_x_365:
        /* <DEDUP_REMOVED lines=10> */
.L_x_368:
[----:B------:R-:W-:Y:S05]  /*d380*/  BSYNC B0 ;  /* 0x0000000000007941 */ /* 0x000fea0003800000 */
.L_x_367:
        /* <DEDUP_REMOVED lines=10> */
.L_x_370:
[----:B------:R-:W-:Y:S05]  /*d430*/  BSYNC B0 ;  /* 0x0000000000007941 */ /* 0x000fea0003800000 */
.L_x_369:
        /* <DEDUP_REMOVED lines=12> */
.L_x_372:
[----:B------:R-:W-:Y:S05]  /*d500*/  BSYNC B0 ;  /* 0x0000000000007941 */ /* 0x000fea0003800000 */
.L_x_371:
        /* <DEDUP_REMOVED lines=12> */
.L_x_374:
[----:B------:R-:W-:Y:S05]  /*d5d0*/  BSYNC B0 ;  /* 0x0000000000007941 */ /* 0x000fea0003800000 */
.L_x_373:
        /* <DEDUP_REMOVED lines=10> */
.L_x_376:
[----:B------:R-:W-:Y:S05]  /*d680*/  BSYNC B0 ;  /* 0x0000000000007941 */ /* 0x000fea0003800000 */
.L_x_375:
        /* <DEDUP_REMOVED lines=10> */
.L_x_378:
[----:B------:R-:W-:Y:S05]  /*d730*/  BSYNC B0 ;  /* 0x0000000000007941 */ /* 0x000fea0003800000 */
.L_x_377:
        /* <DEDUP_REMOVED lines=12> */
.L_x_380:
[----:B------:R-:W-:Y:S05]  /*d800*/  BSYNC B0 ;  /* 0x0000000000007941 */ /* 0x000fea0003800000 */
.L_x_379:
        /* <DEDUP_REMOVED lines=12> */
.L_x_382:
[----:B------:R-:W-:Y:S05]  /*d8d0*/  BSYNC B0 ;  /* 0x0000000000007941 */ /* 0x000fea0003800000 */
.L_x_381:
        /* <DEDUP_REMOVED lines=9> */
.L_x_384:
[----:B------:R-:W-:Y:S05]  /*d970*/  BSYNC B0 ;  /* 0x0000000000007941 */ /* 0x000fea0003800000 */
.L_x_383:
        /* <DEDUP_REMOVED lines=10> */
.L_x_386:
[----:B------:R-:W-:Y:S05]  /*da20*/  BSYNC B0 ;  /* 0x0000000000007941 */ /* 0x000fea0003800000 */
.L_x_385:
        /* <DEDUP_REMOVED lines=8> */
[----:B------:R-:W-:-:S13]  /*dab0*/  ISETP.GT.AND P4, PT, R0, 0x88, P6 ;  /* 0x000000880000780c */ /* 0x000fda0003784270 */
[----:B0-----:R-:W-:Y:S05]  /*dac0*/  @!P4 BRA `(.L_x_388) ;  /* 0x000000000004c947 */ /* 0x001fea0003800000 */
[----:B------:R0:W5:Y:S02]  /*dad0*/  LDG.E.LTC128B.U16 R217, desc[UR12][R18.64+0xd2] ;  /* 0x0000d20c12d97981 */ /* 0x000164000c1e1520 */
.L_x_388:
[----:B------:R-:W-:Y:S05]  /*dae0*/  BSYNC B0 ;  /* 0x0000000000007941 */ /* 0x000fea0003800000 */
.L_x_387:
        /* <DEDUP_REMOVED lines=8> */
[----:B------:R-:W-:-:S13]  /*db70*/  ISETP.GT.AND P4, PT, R0, 0x80, P3 ;  /* 0x000000800000780c */ /* 0x000fda0001f84270 */
[----:B0-----:R-:W-:Y:S05]  /*db80*/  @!P4 BRA `(.L_x_390) ;  /* 0x000000000004c947 */ /* 0x001fea0003800000 */
[----:B------:R0:W5:Y:S02]  /*db90*/  LDG.E.LTC128B.U16 R217, desc[UR12][R220.64+0xe0] ;  /* 0x0000e00cdcd97981 */ /* 0x000164000c1e1520 */
.L_x_390:
[----:B------:R-:W-:Y:S05]  /*dba0*/  BSYNC B0 ;  /* 0x0000000000007941 */ /* 0x000fea0003800000 */
.L_x_389:
        /* <DEDUP_REMOVED lines=9> */
.L_x_392:
[----:B------:R-:W-:Y:S05]  /*dc40*/  BSYNC B0 ;  /* 0x0000000000007941 */ /* 0x000fea0003800000 */
.L_x_391:
        /* <DEDUP_REMOVED lines=9> */
.L_x_394:
[----:B------:R-:W-:Y:S05]  /*dce0*/  BSYNC B0 ;  /* 0x0000000000007941 */ /* 0x000fea0003800000 */
.L_x_393:
        /* <DEDUP_REMOVED lines=11> */
.L_x_396:
[----:B------:R-:W-:Y:S05]  /*dda0*/  BSYNC B0 ;  /* 0x0000000000007941 */ /* 0x000fea0003800000 */
.L_x_395:
        /* <DEDUP_REMOVED lines=11> */
.L_x_398:
[----:B------:R-:W-:Y:S05]  /*de60*/  BSYNC B0 ;  /* 0x0000000000007941 */ /* 0x000fea0003800000 */
.L_x_397:
        /* <DEDUP_REMOVED lines=9> */
.L_x_400:
[----:B------:R-:W-:Y:S05]  /*df00*/  BSYNC B0 ;  /* 0x0000000000007941 */ /* 0x000fea0003800000 */
.L_x_399:
        /* <DEDUP_REMOVED lines=9> */
.L_x_402:
[----:B------:R-:W-:Y:S05]  /*dfa0*/  BSYNC B0 ;  /* 0x0000000000007941 */ /* 0x000fea0003800000 */
.L_x_401:
        /* <DEDUP_REMOVED lines=11> */
.L_x_404:
[----:B------:R-:W-:Y:S05]  /*e060*/  BSYNC B0 ;  /* 0x0000000000007941 */ /* 0x000fea0003800000 */
.L_x_403:
[----:B-----5:R-:W-:Y:S01]  /*e070*/  IMAD.U32 R3, R217, 0x10000, RZ ;  /* 0x00010000d9037824 */ /* 0x020fe200078e00ff */
[----:B------:R-:W-:-:S03]  /*e080*/  IADD3 R20, R4, UR25, R216 ;  /* 0x0000001904147c10 */ /* 0x000fc6000fffe0d8 */
[----:B------:R-:W-:-:S04]  /*e090*/  FMUL R6, R3, UR17 ;  /* 0x0000001103067c20 */ /* 0x000fc80008400000 */
[----:B------:R-:W-:-:S05]  /*e0a0*/  FFMA R6, R151, UR16, R6 ;  /* 0x0000001097067c23 */ /* 0x000fca0008000006 */
[----:B------:R-:W-:-:S05]  /*e0b0*/  F2FP.BF16.F32.PACK_AB R6, RZ, R6 ;  /* 0x00000006ff06723e */ /* 0x000fca00000010ff */
[----:B------:R1:W-:Y:S01]  /*e0c0*/  @P4 STG.E.U16 desc[UR12][R20.64+0xf2], R6 ;  /* 0x0000f20614004986 */ /* 0x0003e2000c10150c */
[----:B------:R-:W-:-:S13]  /*e0d0*/  ISETP.GT.AND P4, PT, R0, 0xc0, P5 ;  /* 0x000000c00000780c */ /* 0x000fda0002f84270 */
[----:B------:R-:W2:Y:S01]  /*e0e0*/  @P4 LDG.E.LTC128B.U16 R217, desc[UR12][R228.64] ;  /* 0x0000000ce4d94981 */ /* 0x000ea2000c1e1520 */
[----:B------:R-:W-:Y:S01]  /*e0f0*/  IMAD.U32 R7, RZ, RZ, UR18 ;  /* 0x00000012ff077e24 */ /* 0x000fe2000f8e00ff */
[----:B------:R-:W-:Y:S01]  /*e100*/  UIMAD UR9, UR19, 0x180, URZ ;  /* 0x00000180130978a4 */ /* 0x000fe2000f8e023f */
[----:B------:R-:W-:Y:S02]  /*e110*/  BSSY B0, `(.L_x_405) ;  /* 0x000000d000007945 */ /* 0x000fe40003800000 */
[----:B------:R-:W-:-:S04]  /*e120*/  IMAD.WIDE.U32 R4, R7, 0x180, R4 ;  /* 0x0000018007047825 */ /* 0x000fc800078e0004 */
[----:B------:R-:W-:Y:S02]  /*e130*/  VIADD R7, R5, UR9 ;  /* 0x0000000905077c36 */ /* 0x000fe40008000000 */
[----:B-1----:R-:W-:Y:S02]  /*e140*/  @P4 IMAD.MOV.U32 R6, RZ, RZ, R4 ;  /* 0x000000ffff064224 */ /* 0x002fe400078e0004 */
        /* <DEDUP_REMOVED lines=9> */
.L_x_406:
[----:B------:R-:W-:Y:S05]  /*e1e0*/  BSYNC B0 ;  /* 0x0000000000007941 */ /* 0x000fea0003800000 */
.L_x_405:
[----:B-----5:R-:W-:Y:S01]  /*e1f0*/  IMAD.U32 R3, R217, 0x10000, RZ ;  /* 0x00010000d9037824 */ /* 0x020fe200078e00ff */
[----:B------:R-:W-:Y:S01]  /*e200*/  ISETP.GT.AND P5, PT, R0, 0xc8, P5 ;  /* 0x000000c80000780c */ /* 0x000fe20002fa4270 */
[----:B------:R-:W-:Y:S01]  /*e210*/  @P4 IMAD.MOV.U32 R12, RZ, RZ, R4 ;  /* 0x000000ffff0c4224 */ /* 0x000fe200078e0004 */
[----:B------:R-:W-:Y:S01]  /*e220*/  BSSY B0, `(.L_x_407) ;  /* 0x000000e000007945 */ /* 0x000fe20003800000 */
[----:B------:R-:W-:Y:S01]  /*e230*/  FMUL R6, R3, UR17 ;  /* 0x0000001103067c20 */ /* 0x000fe20008400000 */
[----:B------:R-:W-:Y:S02]  /*e240*/  @P4 IMAD.MOV.U32 R13, RZ, RZ, R7 ;  /* 0x000000ffff0d4224 */ /* 0x000fe400078e0007 */
[----:B------:R-:W-:Y:S02]  /*e250*/  VIADD R9, R5, UR9 ;  /* 0x0000000905097c36 */ /* 0x000fe40008000000 */
[----:B------:R-:W-:-:S05]  /*e260*/  FFMA R6, R25, UR16, R6 ;  /* 0x0000001019067c23 */ /* 0x000fca0008000006 */
[----:B------:R-:W-:-:S04]  /*e270*/  F2FP.BF16.F32.PACK_AB R6, RZ, R6 ;  /* 0x00000006ff06723e */ /* 0x000fc800000010ff */
[----:B------:R-:W-:-:S05]  /*e280*/  PRMT R3, R6, 0x7610, R3 ;  /* 0x0000761006037816 */ /* 0x000fca0000000003 */
[----:B------:R2:W-:Y:S01]  /*e290*/  @P4 STG.E.U16 desc[UR12][R12.64+0x2], R3 ;  /* 0x000002030c004986 */ /* 0x0005e2000c10150c */
[----:B------:R-:W-:-:S04]  /*e2a0*/  IADD3 R10, P4, R4, UR25, RZ ;  /* 0x00000019040a7c10 */ /* 0x000fc8000ff9e0ff */
[----:B------:R-:W-:Y:S02]  /*e2b0*/  IADD3.X R11, R7, UR8, RZ, P4, !PT ;  /* 0x00000008070b7c10 */ /* 0x000fe4000a7fe4ff */
[----:B------:R-:W-:-:S04]  /*e2c0*/  IADD3 R6, P4, R4, UR25, RZ ;  /* 0x0000001904067c10 */ /* 0x000fc8000ff9e0ff */
[----:B------:R-:W-:Y:S01]  /*e2d0*/  IADD3.X R7, R9, UR8, RZ, P4, !PT ;  /* 0x0000000809077c10 */ /* 0x000fe2000a7fe4ff */
[----:B--2---:R-:W-:Y:S08]  /*e2e0*/  @!P5 BRA `(.L_x_408) ;  /* 0x000000000004d947 */ /* 0x004ff00003800000 */
[----:B------:R2:W5:Y:S02]  /*e2f0*/  LDG.E.LTC128B.U16 R217, desc[UR12][R14.64] ;  /* 0x0000000c0ed97981 */ /* 0x000564000c1e1520 */
.L_x_408:
[----:B------:R-:W-:Y:S05]  /*e300*/  BSYNC B0 ;  /* 0x0000000000007941 */ /* 0x000fea0003800000 */
.L_x_407:
[----:B-----5:R-:W-:Y:S01]  /*e310*/  IMAD.U32 R3, R217, 0x10000, RZ ;  /* 0x00010000d9037824 */ /* 0x020fe200078e00ff */
[----:B------:R-:W-:Y:S01]  /*e320*/  LOP3.LUT P4, RZ, R2, 0x2, RZ, 0xc0, !PT ;  /* 0x0000000202ff7812 */ /* 0x000fe2000788c0ff */
[----:B------:R-:W-:Y:S02]  /*e330*/  BSSY B0, `(.L_x_409) ;  /* 0x0000008000007945 */ /* 0x000fe40003800000 */
[----:B------:R-:W-:Y:S01]  /*e340*/  FMUL R3, R3, UR17 ;  /* 0x0000001103037c20 */ /* 0x000fe20008400000 */
[----:B------:R-:W-:-:S03]  /*e350*/  ISETP.GT.AND P4, PT, R0, 0xc8, P4 ;  /* 0x000000c80000780c */ /* 0x000fc60002784270 */
[----:B------:R-:W-:-:S05]  /*e360*/  FFMA R3, R26, UR16, R3 ;  /* 0x000000101a037c23 */ /* 0x000fca0008000003 */
[----:B------:R-:W-:-:S05]  /*e370*/  F2FP.BF16.F32.PACK_AB R3, RZ, R3 ;  /* 0x00000003ff03723e */ /* 0x000fca00000010ff */
[----:B------:R0:W-:Y:S01]  /*e380*/  @P5 STG.E.U16 desc[UR12][R10.64], R3 ;  /* 0x000000030a005986 */ /* 0x0001e2000c10150c */
[----:B------:R-:W-:Y:S05]  /*e390*/  @!P4 BRA `(.L_x_410) ;  /* 0x000000000004c947 */ /* 0x000fea0003800000 */
[----:B------:R0:W5:Y:S02]  /*e3a0*/  LDG.E.LTC128B.U16 R217, desc[UR12][R22.64+0x2] ;  /* 0x0000020c16d97981 */ /* 0x000164000c1e1520 */
.L_x_410:
[----:B------:R-:W-:Y:S05]  /*e3b0*/  BSYNC B0 ;  /* 0x0000000000007941 */ /* 0x000fea0003800000 */
.L_x_409:
[----:B0----5:R-:W-:Y:S01]  /*e3c0*/  IMAD.U32 R3, R217, 0x10000, RZ ;  /* 0x00010000d9037824 */ /* 0x021fe200078e00ff */
[----:B------:R-:W-:Y:S01]  /*e3d0*/  LOP3.LUT P5, RZ, R2, 0x4, RZ, 0xc0, !PT ;  /* 0x0000000402ff7812 */ /* 0x000fe200078ac0ff */
[----:B------:R-:W-:Y:S02]  /*e3e0*/  BSSY B0, `(.L_x_411) ;  /* 0x0000009000007945 */ /* 0x000fe40003800000 */
[----:B------:R-:W-:-:S04]  /*e3f0*/  FMUL R10, R3, UR17 ;  /* 0x00000011030a7c20 */ /* 0x000fc80008400000 */
[----:B------:R-:W-:-:S05]  /*e400*/  FFMA R10, R27, UR16, R10 ;  /* 0x000000101b0a7c23 */ /* 0x000fca000800000a */
[----:B------:R-:W-:Y:S01]  /*e410*/  F2FP.BF16.F32.PACK_AB R3, RZ, R10 ;  /* 0x0000000aff03723e */ /* 0x000fe200000010ff */
[----:B------:R-:W-:-:S05]  /*e420*/  VIADD R10, R4, UR25 ;  /* 0x00000019040a7c36 */ /* 0x000fca0008000000 */
[----:B------:R0:W-:Y:S01]  /*e430*/  @P4 STG.E.U16 desc[UR12][R10.64+0x2], R3 ;  /* 0x000002030a004986 */ /* 0x0001e2000c10150c */
[----:B------:R-:W-:-:S13]  /*e440*/  ISETP.GT.AND P4, PT, R0, 0xc0, P5 ;  /* 0x000000c00000780c */ /* 0x000fda0002f84270 */
[----:B0-----:R-:W-:Y:S05]  /*e450*/  @!P4 BRA `(.L_x_412) ;  /* 0x000000000004c947 */ /* 0x001fea0003800000 */
[----:B------:R0:W5:Y:S02]  /*e460*/  LDG.E.LTC128B.U16 R217, desc[UR12][R222.64+0x10] ;  /* 0x0000100cded97981 */ /* 0x000164000c1e1520 */
.L_x_412:
[----:B------:R-:W-:Y:S05]  /*e470*/  BSYNC B0 ;  /* 0x0000000000007941 */ /* 0x000fea0003800000 */
.L_x_411:
[----:B-----5:R-:W-:Y:S01]  /*e480*/  IMAD.U32 R3, R217, 0x10000, RZ ;  /* 0x00010000d9037824 */ /* 0x020fe200078e00ff */
[----:B------:R-:W-:Y:S01]  /*e490*/  LOP3.LUT P5, RZ, R2, 0x8, RZ, 0xc0, !PT ;  /* 0x0000000802ff7812 */ /* 0x000fe200078ac0ff */
        /* <DEDUP_REMOVED lines=9> */
.L_x_414:
[----:B------:R-:W-:Y:S05]  /*e530*/  BSYNC B0 ;  /* 0x0000000000007941 */ /* 0x000fea0003800000 */
.L_x_413:
        /* <DEDUP_REMOVED lines=13> */
.L_x_416:
[----:B------:R-:W-:Y:S05]  /*e610*/  BSYNC B0 ;  /* 0x0000000000007941 */ /* 0x000fea0003800000 */
.L_x_415:
        /* <DEDUP_REMOVED lines=9> */
.L_x_418:
[----:B------:R-:W-:Y:S05]  /*e6b0*/  BSYNC B0 ;  /* 0x0000000000007941 */ /* 0x000fea0003800000 */
.L_x_417:
[----:B-----5:R-:W-:Y:S01]  /*e6c0*/  IMAD.U32 R3, R217, 0x10000, RZ ;  /* 0x00010000d9037824 */ /* 0x020fe200078e00ff */
[----:B------:R-:W-:Y:S01]  /*e6d0*/  LOP3.LUT P5, RZ, R2, 0x10, RZ, 0xc0, !PT ;  /* 0x0000001002ff7812 */ /* 0x000fe200078ac0ff */
[----:B------:R-:W-:Y:S01]  /*e6e0*/  @P4 IMAD.MOV.U32 R11, RZ, RZ, R7 ;  /* 0x000000ffff0b4224 */ /* 0x000fe200078e0007 */
[----:B------:R-:W-:Y:S01]  /*e6f0*/  BSSY B0, `(.L_x_419) ;  /* 0x0000009000007945 */ /* 0x000fe20003800000 */
        /* <DEDUP_REMOVED lines=8> */
.L_x_420:
[----:B------:R-:W-:Y:S05]  /*e780*/  BSYNC B0 ;  /* 0x0000000000007941 */ /* 0x000fea0003800000 */
.L_x_419:
[----:B-----5:R-:W-:Y:S01]  /*e790*/  IMAD.U32 R3, R217, 0x10000, RZ ;  /* 0x00010000d9037824 */ /* 0x020fe200078e00ff */
[----:B------:R-:W-:Y:S01]  /*e7a0*/  LOP3.LUT P5, RZ, R2, 0x400000, RZ, 0xc0, !PT ;  /* 0x0040000002ff7812 */ /* 0x000fe200078ac0ff */
[----:B------:R-:W-:Y:S01]  /*e7b0*/  @P4 IMAD.MOV.U32 R10, RZ, RZ, R4 ;  /* 0x000000ffff0a4224 */ /* 0x000fe200078e0004 */
[----:B------:R-:W-:Y:S01]  /*e7c0*/  BSSY B0, `(.L_x_421) ;  /* 0x0000009000007945 */ /* 0x000fe20003800000 */
        /* <DEDUP_REMOVED lines=8> */
.L_x_422:
[----:B------:R-:W-:Y:S05]  /*e850*/  BSYNC B0 ;  /* 0x0000000000007941 */ /* 0x000fea0003800000 */
.L_x_421:
        /* <DEDUP_REMOVED lines=13> */
.L_x_424:
[----:B------:R-:W-:Y:S05]  /*e930*/  BSYNC B0 ;  /* 0x0000000000007941 */ /* 0x000fea0003800000 */
.L_x_423:
[----:B-----5:R-:W-:Y:S01]  /*e940*/  IMAD.U32 R3, R217, 0x10000, RZ ;  /* 0x00010000d9037824 */ /* 0x020fe200078e00ff */
[----:B------:R-:W-:Y:S01]  /*e950*/  BSSY B0, `(.L_x_425) ;  /* 0x000000a000007945 */ /* 0x000fe20003800000 */
[----:B------:R-:W-:Y:S02]  /*e960*/  VIADD R10, R4, UR25 ;  /* 0x00000019040a7c36 */ /* 0x000fe40008000000 */
        /* <DEDUP_REMOVED lines=8> */
.L_x_426:
[----:B------:R-:W-:Y:S05]  /*e9f0*/  BSYNC B0 ;  /* 0x0000000000007941 */ /* 0x000fea0003800000 */
.L_x_425:
        /* <DEDUP_REMOVED lines=12> */
.L_x_428:
[----:B------:R-:W-:Y:S05]  /*eac0*/  BSYNC B0 ;  /* 0x0000000000007941 */ /* 0x000fea0003800000 */
.L_x_427:
        /* <DEDUP_REMOVED lines=12> */
.L_x_430:
[----:B------:R-:W-:Y:S05]  /*eb90*/  BSYNC B0 ;  /* 0x0000000000007941 */ /* 0x000fea0003800000 */
.L_x_429:
        /* <DEDUP_REMOVED lines=13> */
.L_x_432:
[----:B------:R-:W-:Y:S05]  /*ec70*/  BSYNC B0 ;  /* 0x0000000000007941 */ /* 0x000fea0003800000 */
.L_x_431:
        /* <DEDUP_REMOVED lines=11> */
.L_x_434:
[----:B------:R-:W-:Y:S05]  /*ed30*/  BSYNC B0 ;  /* 0x0000000000007941 */ /* 0x000fea0003800000 */
.L_x_433:
        /* <DEDUP_REMOVED lines=12> */
.L_x_436:
[----:B------:R-:W-:Y:S05]  /*ee00*/  BSYNC B0 ;  /* 0x0000000000007941 */ /* 0x000fea0003800000 */
.L_x_435:
        /* <DEDUP_REMOVED lines=12> */
.L_x_438:
[----:B------:R-:W-:Y:S05]  /*eed0*/  BSYNC B0 ;  /* 0x0000000000007941 */ /* 0x000fea0003800000 */
.L_x_437:
        /* <DEDUP_REMOVED lines=13> */
.L_x_440:
[----:B------:R-:W-:Y:S05]  /*efb0*/  BSYNC B0 ;  /* 0x0000000000007941 */ /* 0x000fea0003800000 */
.L_x_439:
        /* <DEDUP_REMOVED lines=11> */
.L_x_442:
[----:B------:R-:W-:Y:S05]  /*f070*/  BSYNC B0 ;  /* 0x0000000000007941 */ /* 0x000fea0003800000 */
.L_x_441:
        /* <DEDUP_REMOVED lines=12> */
.L_x_444:
[----:B------:R-:W-:Y:S05]  /*f140*/  BSYNC B0 ;  /* 0x0000000000007941 */ /* 0x000fea0003800000 */
.L_x_443:
        /* <DEDUP_REMOVED lines=12> */
.L_x_446:
[----:B------:R-:W-:Y:S05]  /*f210*/  BSYNC B0 ;  /* 0x0000000000007941 */ /* 0x000fea0003800000 */
.L_x_445:
        /* <DEDUP_REMOVED lines=13> */
.L_x_448:
[----:B------:R-:W-:Y:S05]  /*f2f0*/  BSYNC B0 ;  /* 0x0000000000007941 */ /* 0x000fea0003800000 */
.L_x_447:
        /* <DEDUP_REMOVED lines=11> */
.L_x_450:
[----:B------:R-:W-:Y:S05]  /*f3b0*/  BSYNC B0 ;  /* 0x0000000000007941 */ /* 0x000fea0003800000 */
.L_x_449:
        /* <DEDUP_REMOVED lines=12> */
.L_x_452:
[----:B------:R-:W-:Y:S05]  /*f480*/  BSYNC B0 ;  /* 0x0000000000007941 */ /* 0x000fea0003800000 */
.L_x_451:
        /* <DEDUP_REMOVED lines=12> */
.L_x_454:
[----:B------:R-:W-:Y:S05]  /*f550*/  BSYNC B0 ;  /* 0x0000000000007941 */ /* 0x000fea0003800000 */
.L_x_453:
        /* <DEDUP_REMOVED lines=13> */
.L_x_456:
[----:B------:R-:W-:Y:S05]  /*f630*/  BSYNC B0 ;  /* 0x0000000000007941 */ /* 0x000fea0003800000 */
.L_x_455:
        /* <DEDUP_REMOVED lines=11> */
.L_x_458:
[----:B------:R-:W-:Y:S05]  /*f6f0*/  BSYNC B0 ;  /* 0x0000000000007941 */ /* 0x000fea0003800000 */
.L_x_457:
        /* <DEDUP_REMOVED lines=12> */
.L_x_460:
[----:B------:R-:W-:Y:S05]  /*f7c0*/  BSYNC B0 ;  /* 0x0000000000007941 */ /* 0x000fea0003800000 */
.L_x_459:
        /* <DEDUP_REMOVED lines=12> */
.L_x_462:
[----:B------:R-:W-:Y:S05]  /*f890*/  BSYNC B0 ;  /* 0x0000000000007941 */ /* 0x000fea0003800000 */
.L_x_461:
        /* <DEDUP_REMOVED lines=13> */
.L_x_464:
[----:B------:R-:W-:Y:S05]  /*f970*/  BSYNC B0 ;  /* 0x0000000000007941 */ /* 0x000fea0003800000 */
.L_x_463:
        /* <DEDUP_REMOVED lines=11> */
.L_x_466:
[----:B------:R-:W-:Y:S05]  /*fa30*/  BSYNC B0 ;  /* 0x0000000000007941 */ /* 0x000fea0003800000 */
.L_x_465:
        /* <DEDUP_REMOVED lines=12> */
.L_x_468:
[----:B------:R-:W-:Y:S05]  /*fb00*/  BSYNC B0 ;  /* 0x0000000000007941 */ /* 0x000fea0003800000 */
.L_x_467:
        /* <DEDUP_REMOVED lines=12> */
.L_x_470:
[----:B------:R-:W-:Y:S05]  /*fbd0*/  BSYNC B0 ;  /* 0x0000000000007941 */ /* 0x000fea0003800000 */
.L_x_469:
        /* <DEDUP_REMOVED lines=13> */
.L_x_472:
[----:B------:R-:W-:Y:S05]  /*fcb0*/  BSYNC B0 ;  /* 0x0000000000007941 */ /* 0x000fea0003800000 */
.L_x_471:
        /* <DEDUP_REMOVED lines=11> */
.L_x_474:
[----:B------:R-:W-:Y:S05]  /*fd70*/  BSYNC B0 ;  /* 0x0000000000007941 */ /* 0x000fea0003800000 */
.L_x_473:
        /* <DEDUP_REMOVED lines=12> */
.L_x_476:
[----:B------:R-:W-:Y:S05]  /*fe40*/  BSYNC B0 ;  /* 0x0000000000007941 */ /* 0x000fea0003800000 */
.L_x_475:
        /* <DEDUP_REMOVED lines=12> */
.L_x_478:
[----:B------:R-:W-:Y:S05]  /*ff10*/  BSYNC B0 ;  /* 0x0000000000007941 */ /* 0x000fea0003800000 */
.L_x_477:
        /* <DEDUP_REMOVED lines=13> */
.L_x_480:
[----:B------:R-:W-:Y:S05]  /*fff0*/  BSYNC B0 ;  /* 0x0000000000007941 */ /* 0x000fea0003800000 */
.L_x_479:
        /* <DEDUP_REMOVED lines=11> */
.L_x_482:
[----:B------:R-:W-:Y:S05]  /*100b0*/  BSYNC B0 ;  /* 0x0000000000007941 */ /* 0x000fea0003800000 */
.L_x_481:
        /* <DEDUP_REMOVED lines=12> */
.L_x_484:
[----:B------:R-:W-:Y:S05]  /*10180*/  BSYNC B0 ;  /* 0x0000000000007941 */ /* 0x000fea0003800000 */
.L_x_483:
        /* <DEDUP_REMOVED lines=12> */
.L_x_486:
[----:B------:R-:W-:Y:S05]  /*10250*/  BSYNC B0 ;  /* 0x0000000000007941 */ /* 0x000fea0003800000 */
.L_x_485:
        /* <DEDUP_REMOVED lines=13> */
.L_x_488:
[----:B------:R-:W-:Y:S05]  /*10330*/  BSYNC B0 ;  /* 0x0000000000007941 */ /* 0x000fea0003800000 */
.L_x_487:
        /* <DEDUP_REMOVED lines=11> */
.L_x_490:
[----:B------:R-:W-:Y:S05]  /*103f0*/  BSYNC B0 ;  /* 0x0000000000007941 */ /* 0x000fea0003800000 */
.L_x_489:
        /* <DEDUP_REMOVED lines=12> */
.L_x_492:
[----:B------:R-:W-:Y:S05]  /*104c0*/  BSYNC B0 ;  /* 0x0000000000007941 */ /* 0x000fea0003800000 */
.L_x_491:
        /* <DEDUP_REMOVED lines=12> */
.L_x_494:
[----:B------:R-:W-:Y:S05]  /*10590*/  BSYNC B0 ;  /* 0x0000000000007941 */ /* 0x000fea0003800000 */
.L_x_493:
        /* <DEDUP_REMOVED lines=13> */
.L_x_496:
[----:B------:R-:W-:Y:S05]  /*10670*/  BSYNC B0 ;  /* 0x0000000000007941 */ /* 0x000fea0003800000 */
.L_x_495:
        /* <DEDUP_REMOVED lines=11> */
.L_x_498:
[----:B------:R-:W-:Y:S05]  /*10730*/  BSYNC B0 ;  /* 0x0000000000007941 */ /* 0x000fea0003800000 */
.L_x_497:
        /* <DEDUP_REMOVED lines=12> */
.L_x_500:
[----:B------:R-:W-:Y:S05]  /*10800*/  BSYNC B0 ;  /* 0x0000000000007941 */ /* 0x000fea0003800000 */
.L_x_499:
        /* <DEDUP_REMOVED lines=12> */
.L_x_502:
[----:B------:R-:W-:Y:S05]  /*108d0*/  BSYNC B0 ;  /* 0x0000000000007941 */ /* 0x000fea0003800000 */
.L_x_501:
        /* <DEDUP_REMOVED lines=13> */
.L_x_504:
[----:B------:R-:W-:Y:S05]  /*109b0*/  BSYNC B0 ;  /* 0x0000000000007941 */ /* 0x000fea0003800000 */
.L_x_503:
        /* <DEDUP_REMOVED lines=11> */
.L_x_506:
[----:B------:R-:W-:Y:S05]  /*10a70*/  BSYNC B0 ;  /* 0x0000000000007941 */ /* 0x000fea0003800000 */
.L_x_505:
[----:B------:R-:W-:Y:S01]  /*10a80*/  LOP3.LUT P5, RZ, R2, 0x20, RZ, 0xc0, !PT ;  /* 0x0000002002ff7812 */ /* 0x000fe200078ac0ff */
[----:B-----5:R-:W-:Y:S01]  /*10a90*/  IMAD.U32 R2, R217, 0x10000, RZ ;  /* 0x00010000d9027824 */ /* 0x020fe200078e00ff */
[----:B------:R-:W-:Y:S03]  /*10aa0*/  BSSY B0, `(.L_x_507) ;  /* 0x000000b000007945 */ /* 0x000fe60003800000 */
[----:B------:R-:W-:-:S04]  /*10ab0*/  FMUL R2, R2, UR17 ;  /* 0x0000001102027c20 */ /* 0x000fc80008400000 */
[----:B------:R-:W-:-:S05]  /*10ac0*/  FFMA R2, R75, UR16, R2 ;  /* 0x000000104b027c23 */ /* 0x000fca0008000002 */
[----:B------:R-:W-:Y:S01]  /*10ad0*/  F2FP.BF16.F32.PACK_AB R3, RZ, R2 ;  /* 0x00000002ff03723e */ /* 0x000fe200000010ff */
[----:B------:R-:W-:-:S03]  /*10ae0*/  VIADD R2, R4, UR25 ;  /* 0x0000001904027c36 */ /* 0x000fc60008000000 */
[----:B------:R-:W-:Y:S01]  /*10af0*/  PRMT R10, R3, 0x7610, R10 ;  /* 0x00007610030a7816 */ /* 0x000fe2000000000a */
[----:B------:R-:W-:-:S05]  /*10b00*/  @P4 IMAD.MOV.U32 R3, RZ, RZ, R7 ;  /* 0x000000ffff034224 */ /* 0x000fca00078e0007 */
[----:B------:R0:W-:Y:S01]  /*10b10*/  @P4 STG.E.U16 desc[UR12][R2.64+0xc2], R10 ;  /* 0x0000c20a02004986 */ /* 0x0001e2000c10150c */
[----:B------:R-:W-:-:S13]  /*10b20*/  ISETP.GT.AND P4, PT, R0, 0xc0, P5 ;  /* 0x000000c00000780c */ /* 0x000fda0002f84270 */
[----:B0-----:R-:W-:Y:S05]  /*10b30*/  @!P4 BRA `(.L_x_508) ;  /* 0x000000000004c947 */ /* 0x001fea0003800000 */
[----:B------:R0:W5:Y:S02]  /*10b40*/  LDG.E.LTC128B.U16 R217, desc[UR12][R222.64+0xd0] ;  /* 0x0000d00cded97981 */ /* 0x000164000c1e1520 */
.L_x_508:
[----:B------:R-:W-:Y:S05]  /*10b50*/  BSYNC B0 ;  /* 0x0000000000007941 */ /* 0x000fea0003800000 */
.L_x_507:
[----:B-----5:R-:W-:Y:S01]  /*10b60*/  IMAD.U32 R2, R217, 0x10000, RZ ;  /* 0x00010000d9027824 */ /* 0x020fe200078e00ff */
[----:B------:R-:W-:Y:S03]  /*10b70*/  BSSY B0, `(.L_x_509) ;  /* 0x000000b000007945 */ /* 0x000fe60003800000 */
[----:B------:R-:W-:Y:S01]  /*10b80*/  FMUL R3, R2, UR17 ;  /* 0x0000001102037c20 */ /* 0x000fe20008400000 */
[----:B------:R-:W-:-:S03]  /*10b90*/  @P4 IMAD.MOV.U32 R2, RZ, RZ, R4 ;  /* 0x000000ffff024224 */ /* 0x000fc600078e0004 */
        /* <DEDUP_REMOVED lines=8> */
.L_x_510:
[----:B------:R-:W-:Y:S05]  /*10c20*/  BSYNC B0 ;  /* 0x0000000000007941 */ /* 0x000fea0003800000 */
.L_x_509:
[----:B-----5:R-:W-:Y:S01]  /*10c30*/  IMAD.U32 R2, R217, 0x10000, RZ ;  /* 0x00010000d9027824 */ /* 0x020fe200078e00ff */
[----:B------:R-:W-:Y:S01]  /*10c40*/  ISETP.GT.AND P5, PT, R0, 0xc8, P5 ;  /* 0x000000c80000780c */ /* 0x000fe20002fa4270 */
[----:B------:R-:W-:Y:S01]  /*10c50*/  @P4 IMAD.MOV.U32 R3, RZ, RZ, R9 ;  /* 0x000000ffff034224 */ /* 0x000fe200078e0009 */
[----:B------:R-:W-:Y:S01]  /*10c60*/  BSSY B0, `(.L_x_511) ;  /* 0x0000009000007945 */ /* 0x000fe20003800000 */
[----:B------:R-:W-:-:S04]  /*10c70*/  FMUL R2, R2, UR17 ;  /* 0x0000001102027c20 */ /* 0x000fc80008400000 */
[----:B------:R-:W-:-:S05]  /*10c80*/  FFMA R2, R77, UR16, R2 ;  /* 0x000000104d027c23 */ /* 0x000fca0008000002 */
[----:B------:R-:W-:-:S04]  /*10c90*/  F2FP.BF16.F32.PACK_AB R2, RZ, R2 ;  /* 0x00000002ff02723e */ /* 0x000fc800000010ff */
[----:B------:R-:W-:Y:S01]  /*10ca0*/  PRMT R10, R2, 0x7610, R10 ;  /* 0x00007610020a7816 */ /* 0x000fe2000000000a */
[----:B------:R-:W-:-:S05]  /*10cb0*/  @P4 IMAD.MOV.U32 R2, RZ, RZ, R4 ;  /* 0x000000ffff024224 */ /* 0x000fca00078e0004 */
[----:B------:R0:W-:Y:S01]  /*10cc0*/  @P4 STG.E.U16 desc[UR12][R2.64+0xd2], R10 ;  /* 0x0000d20a02004986 */ /* 0x0001e2000c10150c */
[----:B------:R-:W-:Y:S05]  /*10cd0*/  @!P5 BRA `(.L_x_512) ;  /* 0x000000000004d947 */ /* 0x000fea0003800000 */
[----:B------:R0:W5:Y:S02]  /*10ce0*/  LDG.E.LTC128B.U16 R217, desc[UR12][R22.64+0xd0] ;  /* 0x0000d00c16d97981 */ /* 0x000164000c1e1520 */
.L_x_512:
[----:B------:R-:W-:Y:S05]  /*10cf0*/  BSYNC B0 ;  /* 0x0000000000007941 */ /* 0x000fea0003800000 */
.L_x_511:
[----:B0----5:R-:W-:Y:S01]  /*10d00*/  IMAD.U32 R2, R217, 0x10000, RZ ;  /* 0x00010000d9027824 */ /* 0x021fe200078e00ff */
[----:B------:R-:W-:Y:S01]  /*10d10*/  ISETP.GT.AND P4, PT, R0, 0xc8, P6 ;  /* 0x000000c80000780c */ /* 0x000fe20003784270 */
[----:B------:R-:W-:Y:S02]  /*10d20*/  BSSY B0, `(.L_x_513) ;  /* 0x000000a000007945 */ /* 0x000fe40003800000 */
[----:B------:R-:W-:Y:S01]  /*10d30*/  FMUL R3, R2, UR17 ;  /* 0x0000001102037c20 */ /* 0x000fe20008400000 */
[----:B------:R-:W-:-:S03]  /*10d40*/  VIADD R2, R4, UR25 ;  /* 0x0000001904027c36 */ /* 0x000fc60008000000 */
[----:B------:R-:W-:-:S05]  /*10d50*/  FFMA R3, R78, UR16, R3 ;  /* 0x000000104e037c23 */ /* 0x000fca0008000003 */
[----:B------:R-:W-:-:S04]  /*10d60*/  F2FP.BF16.F32.PACK_AB R3, RZ, R3 ;  /* 0x00000003ff03723e */ /* 0x000fc800000010ff */
[----:B------:R-:W-:Y:S01]  /*10d70*/  PRMT R10, R3, 0x7610, R10 ;  /* 0x00007610030a7816 */ /* 0x000fe2000000000a */
[----:B------:R-:W-:-:S05]  /*10d80*/  @P5 IMAD.MOV.U32 R3, RZ, RZ, R7 ;  /* 0x000000ffff035224 */ /* 0x000fca00078e0007 */
[----:B------:R0:W-:Y:S01]  /*10d90*/  @P5 STG.E.U16 desc[UR12][R2.64+0xd0], R10 ;  /* 0x0000d00a02005986 */ /* 0x0001e2000c10150c */
[----:B------:R-:W-:Y:S05]  /*10da0*/  @!P4 BRA `(.L_x_514) ;  /* 0x000000000004c947 */ /* 0x000fea0003800000 */
[----:B------:R0:W5:Y:S02]  /*10db0*/  LDG.E.LTC128B.U16 R217, desc[UR12][R22.64+0xd2] ;  /* 0x0000d20c16d97981 */ /* 0x000164000c1e1520 */
.L_x_514:
[----:B------:R-:W-:Y:S05]  /*10dc0*/  BSYNC B0 ;  /* 0x0000000000007941 */ /* 0x000fea0003800000 */
.L_x_513:
[----:B0----5:R-:W-:Y:S01]  /*10dd0*/  IMAD.U32 R2, R217, 0x10000, RZ ;  /* 0x00010000d9027824 */ /* 0x021fe200078e00ff */
[----:B------:R-:W-:Y:S01]  /*10de0*/  ISETP.GT.AND P5, PT, R0, 0xc0, P3 ;  /* 0x000000c00000780c */ /* 0x000fe20001fa4270 */
[----:B------:R-:W-:Y:S02]  /*10df0*/  BSSY B0, `(.L_x_515) ;  /* 0x000000a000007945 */ /* 0x000fe40003800000 */
[----:B------:R-:W-:-:S04]  /*10e00*/  FMUL R2, R2, UR17 ;  /* 0x0000001102027c20 */ /* 0x000fc80008400000 */
[----:B------:R-:W-:-:S05]  /*10e10*/  FFMA R2, R79, UR16, R2 ;  /* 0x000000104f027c23 */ /* 0x000fca0008000002 */
[----:B------:R-:W-:Y:S01]  /*10e20*/  F2FP.BF16.F32.PACK_AB R3, RZ, R2 ;  /* 0x00000002ff03723e */ /* 0x000fe200000010ff */
[----:B------:R-:W-:-:S03]  /*10e30*/  VIADD R2, R4, UR25 ;  /* 0x0000001904027c36 */ /* 0x000fc60008000000 */
[----:B------:R-:W-:Y:S01]  /*10e40*/  PRMT R10, R3, 0x7610, R10 ;  /* 0x00007610030a7816 */ /* 0x000fe2000000000a */
[----:B------:R-:W-:-:S05]  /*10e50*/  @P4 IMAD.MOV.U32 R3, RZ, RZ, R7 ;  /* 0x000000ffff034224 */ /* 0x000fca00078e0007 */
[----:B------:R0:W-:Y:S01]  /*10e60*/  @P4 STG.E.U16 desc[UR12][R2.64+0xd2], R10 ;  /* 0x0000d20a02004986 */ /* 0x0001e2000c10150c */
[----:B------:R-:W-:Y:S05]  /*10e70*/  @!P5 BRA `(.L_x_516) ;  /* 0x000000000004d947 */ /* 0x000fea0003800000 */
[----:B------:R0:W5:Y:S02]  /*10e80*/  LDG.E.LTC128B.U16 R217, desc[UR12][R222.64+0xe0] ;  /* 0x0000e00cded97981 */ /* 0x000164000c1e1520 */
.L_x_516:
[----:B------:R-:W-:Y:S05]  /*10e90*/  BSYNC B0 ;  /* 0x0000000000007941 */ /* 0x000fea0003800000 */
.L_x_515:
[----:B0----5:R-:W-:Y:S01]  /*10ea0*/  IMAD.U32 R2, R217, 0x10000, RZ ;  /* 0x00010000d9027824 */ /* 0x021fe200078e00ff */
[----:B------:R-:W-:Y:S01]  /*10eb0*/  ISETP.GT.AND P4, PT, R0, 0xc0, P2 ;  /* 0x000000c00000780c */ /* 0x000fe20001784270 */
[----:B------:R-:W-:Y:S02]  /*10ec0*/  BSSY B0, `(.L_x_517) ;  /* 0x000000a000007945 */ /* 0x000fe40003800000 */
[----:B------:R-:W-:Y:S01]  /*10ed0*/  FMUL R3, R2, UR17 ;  /* 0x0000001102037c20 */ /* 0x000fe20008400000 */
[----:B------:R-:W-:-:S03]  /*10ee0*/  @P5 IMAD.MOV.U32 R2, RZ, RZ, R4 ;  /* 0x000000ffff025224 */ /* 0x000fc600078e0004 */
[----:B------:R-:W-:-:S05]  /*10ef0*/  FFMA R3, R80, UR16, R3 ;  /* 0x0000001050037c23 */ /* 0x000fca0008000003 */
[----:B------:R-:W-:-:S04]  /*10f00*/  F2FP.BF16.F32.PACK_AB R3, RZ, R3 ;  /* 0x00000003ff03723e */ /* 0x000fc800000010ff */
[----:B------:R-:W-:Y:S01]  /*10f10*/  PRMT R10, R3, 0x7610, R10 ;  /* 0x00007610030a7816 */ /* 0x000fe2000000000a */
[----:B------:R-:W-:-:S05]  /*10f20*/  @P5 IMAD.MOV.U32 R3, RZ, RZ, R9 ;  /* 0x000000ffff035224 */ /* 0x000fca00078e0009 */
[----:B------:R0:W-:Y:S01]  /*10f30*/  @P5 STG.E.U16 desc[UR12][R2.64+0xe0], R10 ;  /* 0x0000e00a02005986 */ /* 0x0001e2000c10150c */
[----:B------:R-:W-:Y:S05]  /*10f40*/  @!P4 BRA `(.L_x_518) ;  /* 0x000000000004c947 */ /* 0x000fea0003800000 */
[----:B------:R0:W5:Y:S02]  /*10f50*/  LDG.E.LTC128B.U16 R217, desc[UR12][R222.64+0xe2] ;  /* 0x0000e20cded97981 */ /* 0x000164000c1e1520 */
.L_x_518:
[----:B------:R-:W-:Y:S05]  /*10f60*/  BSYNC B0 ;  /* 0x0000000000007941 */ /* 0x000fea0003800000 */
.L_x_517:
[----:B0----5:R-:W-:Y:S01]  /*10f70*/  IMAD.U32 R2, R217, 0x10000, RZ ;  /* 0x00010000d9027824 */ /* 0x021fe200078e00ff */
        /* <DEDUP_REMOVED lines=11> */
.L_x_520:
[----:B------:R-:W-:Y:S05]  /*11030*/  BSYNC B0 ;  /* 0x0000000000007941 */ /* 0x000fea0003800000 */
.L_x_519:
        /* <DEDUP_REMOVED lines=12> */
.L_x_522:
[----:B------:R-:W-:Y:S05]  /*11100*/  BSYNC B0 ;  /* 0x0000000000007941 */ /* 0x000fea0003800000 */
.L_x_521:
        /* <DEDUP_REMOVED lines=12> */
.L_x_524:
[----:B------:R-:W-:Y:S05]  /*111d0*/  BSYNC B0 ;  /* 0x0000000000007941 */ /* 0x000fea0003800000 */
.L_x_523:
        /* <DEDUP_REMOVED lines=12> */
.L_x_526:
[----:B------:R-:W-:Y:S05]  /*112a0*/  BSYNC B0 ;  /* 0x0000000000007941 */ /* 0x000fea0003800000 */
.L_x_525:
[----:B0----5:R-:W-:Y:S01]  /*112b0*/  IMAD.U32 R2, R217, 0x10000, RZ ;  /* 0x00010000d9027824 */ /* 0x021fe200078e00ff */
[----:B------:R-:W-:Y:S01]  /*112c0*/  ISETP.GT.AND P1, PT, R0, 0xc8, P1 ;  /* 0x000000c80000780c */ /* 0x000fe20000f24270 */
[----:B------:R-:W-:Y:S01]  /*112d0*/  @P2 IMAD.MOV.U32 R8, RZ, RZ, R4 ;  /* 0x000000ffff082224 */ /* 0x000fe200078e0004 */
[----:B------:R-:W-:Y:S01]  /*112e0*/  BSSY B0, `(.L_x_527) ;  /* 0x0000007000007945 */ /* 0x000fe20003800000 */
[----:B------:R-:W-:-:S04]  /*112f0*/  FMUL R2, R2, UR17 ;  /* 0x0000001102027c20 */ /* 0x000fc80008400000 */
[----:B------:R-:W-:-:S05]  /*11300*/  FFMA R2, R85, UR16, R2 ;  /* 0x0000001055027c23 */ /* 0x000fca0008000002 */
[----:B------:R-:W-:-:S05]  /*11310*/  F2FP.BF16.F32.PACK_AB R2, RZ, R2 ;  /* 0x00000002ff02723e */ /* 0x000fca00000010ff */
[----:B------:R0:W-:Y:S01]  /*11320*/  @P2 STG.E.U16 desc[UR12][R8.64+0xf2], R2 ;  /* 0x0000f20208002986 */ /* 0x0001e2000c10150c */
[----:B------:R-:W-:Y:S05]  /*11330*/  @!P1 BRA `(.L_x_528) ;  /* 0x0000000000049947 */ /* 0x000fea0003800000 */
[----:B------:R0:W5:Y:S02]  /*11340*/  LDG.E.LTC128B.U16 R217, desc[UR12][R22.64+0xf0] ;  /* 0x0000f00c16d97981 */ /* 0x000164000c1e1520 */
.L_x_528:
[----:B------:R-:W-:Y:S05]  /*11350*/  BSYNC B0 ;  /* 0x0000000000007941 */ /* 0x000fea0003800000 */
.L_x_527:
        /* <DEDUP_REMOVED lines=12> */
.L_x_530:
[----:B------:R-:W-:Y:S05]  /*11420*/  BSYNC B0 ;  /* 0x0000000000007941 */ /* 0x000fea0003800000 */
.L_x_529:
[----:B-----5:R-:W-:Y:S02]  /*11430*/  IMAD.U32 R217, R217, 0x10000, RZ ;  /* 0x00010000d9d97824 */ /* 0x020fe400078e00ff */
[----:B------:R-:W-:Y:S02]  /*11440*/  VIADD R4, R4, UR25 ;  /* 0x0000001904047c36 */ /* 0x000fe40008000000 */
[----:B0-----:R-:W-:-:S04]  /*11450*/  FMUL R0, R217, UR17 ;  /* 0x00000011d9007c20 */ /* 0x001fc80008400000 */
[----:B------:R-:W-:Y:S01]  /*11460*/  FFMA R0, R87, UR16, R0 ;  /* 0x0000001057007c23 */ /* 0x000fe20008000000 */
[----:B------:R-:W-:Y:S06]  /*11470*/  @!P0 EXIT ;  /* 0x000000000000894d */ /* 0x000fec0003800000 */
[----:B------:R-:W-:Y:S01]  /*11480*/  F2FP.BF16.F32.PACK_AB R0, RZ, R0 ;  /* 0x00000000ff00723e */ /* 0x000fe200000010ff */
[----:B------:R-:W-:-:S05]  /*11490*/  IMAD.MOV.U32 R5, RZ, RZ, R7 ;  /* 0x000000ffff057224 */ /* 0x000fca00078e0007 */
[----:B------:R-:W-:Y:S01]  /*114a0*/  STG.E.U16 desc[UR12][R4.64+0xf2], R0 ;  /* 0x0000f20004007986 */ /* 0x000fe2000c10150c */
[----:B------:R-:W-:Y:S05]  /*114b0*/  EXIT ;  /* 0x000000000000794d */ /* 0x000fea0003800000 */
.L_x_28:
[----:B------:R-:W2:Y:S01]  /*114c0*/  LDL.LU R8, [R1+0xc] ;  /* 0x00000c0001087983 */ /* 0x000ea20000300800 */
[----:B------:R-:W-:-:S03]  /*114d0*/  ULDC.64 UR4, c[0x0][0x5c8] ;  /* 0x0001720000047ab9 */ /* 0x000fc60000000a00 */
[----:B------:R-:W3:Y:S04]  /*114e0*/  LDL.LU R9, [R1+0x18] ;  /* 0x0000180001097983 */ /* 0x000ee80000300800 */
[----:B------:R-:W4:Y:S04]  /*114f0*/  LDL.LU R11, [R1+0x20] ;  /* 0x00002000010b7983 */ /* 0x000f280000300800 */
[----:B------:R-:W5:Y:S04]  /*11500*/  LDL.LU R12, [R1+0x38] ;  /* 0x00003800010c7983 */ /* 0x000f680000300800 */
        /* <DEDUP_REMOVED lines=36> */
[----:B------:R-:W5:Y:S01]  /*11750*/  LDL.LU R216, [R1+0xdc] ;  /* 0x0000dc0001d87983 */ /* 0x000f620000300800 */
[----:B------:R-:W-:-:S03]  /*11760*/  LEA R4, P1, R6, UR4, 0x1 ;  /* 0x0000000406047c11 */ /* 0x000fc6000f8208ff */
[----:B------:R-:W5:Y:S04]  /*11770*/  LDL.LU R23, [R1+0xe0] ;  /* 0x0000e00001177983 */ /* 0x000f680000300800 */
[----:B------:R-:W5:Y:S04]  /*11780*/  LDL.LU R22, [R1+0xe4] ;  /* 0x0000e40001167983 */ /* 0x000f680000300800 */
[----:B------:R-:W5:Y:S04]  /*11790*/  LDL.LU R21, [R1+0xe8] ;  /* 0x0000e80001157983 */ /* 0x000f680000300800 */
[----:B------:R-:W5:Y:S01]  /*117a0*/  LDL.LU R20, [R1+0xec] ;  /* 0x0000ec0001147983 */ /* 0x000f620000300800 */
[----:B------:R-:W-:-:S03]  /*117b0*/  LEA.HI.X R5, R6, UR5, R2, 0x1, P1 ;  /* 0x0000000506057c11 */ /* 0x000fc600088f0c02 */
[----:B------:R-:W5:Y:S04]  /*117c0*/  LDL.LU R19, [R1+0xf0] ;  /* 0x0000f00001137983 */ /* 0x000f680000300800 */
[----:B------:R-:W5:Y:S04]  /*117d0*/  LDL.LU R18, [R1+0xf4] ;  /* 0x0000f40001127983 */ /* 0x000f680000300800 */
[----:B------:R-:W5:Y:S04]  /*117e0*/  LDL.LU R17, [R1+0xf8] ;  /* 0x0000f80001117983 */ /* 0x000f680000300800 */
[----:B------:R-:W5:Y:S04]  /*117f0*/  LDL.LU R16, [R1+0xfc] ;  /* 0x0000fc0001107983 */ /* 0x000f680000300800 */
[----:B------:R-:W3:Y:S04]  /*11800*/  LDL.LU R2, [R1+0x4] ;  /* 0x0000040001027983 */ /* 0x000ee80000300800 */
[----:B------:R-:W4:Y:S04]  /*11810*/  LDL.LU R6, [R1] ;  /* 0x0000000001067983 */ /* 0x000f280000300800 */
[----:B------:R-:W5:Y:S01]  /*11820*/  LDL.LU R7, [R1+0x8] ;  /* 0x0000080001077983 */ /* 0x000f620000300800 */
[----:B------:R-:W-:Y:S01]  /*11830*/  ISETP.GT.AND P2, PT, R3, 0x1, PT ;  /* 0x000000010300780c */ /* 0x000fe20003f44270 */
[----:B------:R-:W-:-:S02]  /*11840*/  USHF.L.U32 UR5, UR8, 0x1, URZ ;  /* 0x0000000108057899 */ /* 0x000fc4000800063f */
[----:B------:R-:W-:Y:S01]  /*11850*/  USHF.L.U64.HI UR4, UR8, 0x1, UR9 ;  /* 0x0000000108047899 */ /* 0x000fe20008010209 */
[----:B------:R-:W-:Y:S01]  /*11860*/  ISETP.GT.AND P1, PT, R0, RZ, P2 ;  /* 0x000000ff0000720c */ /* 0x000fe20001724270 */
[----:B--2---:R-:W-:-:S05]  /*11870*/  FMUL R8, R8, UR16 ;  /* 0x0000001008087c20 */ /* 0x004fca0008400000 */
[----:B------:R-:W-:Y:S01]  /*11880*/  F2FP.BF16.F32.PACK_AB R8, RZ, R8 ;  /* 0x00000008ff08723e */ /* 0x000fe200000010ff */
[----:B---3--:R-:W-:Y:S01]  /*11890*/  FMUL R2, R2, UR16 ;  /* 0x0000001002027c20 */ /* 0x008fe20008400000 */
[----:B----4-:R-:W-:-:S04]  /*118a0*/  FMUL R6, R6, UR16 ;  /* 0x0000001006067c20 */ /* 0x010fc80008400000 */
[----:B------:R-:W-:Y:S01]  /*118b0*/  F2FP.BF16.F32.PACK_AB R2, RZ, R2 ;  /* 0x00000002ff02723e */ /* 0x000fe200000010ff */
[----:B-----5:R-:W-:Y:S01]  /*118c0*/  FMUL R7, R7, UR16 ;  /* 0x0000001007077c20 */ /* 0x020fe20008400000 */
[----:B------:R-:W-:-:S03]  /*118d0*/  F2FP.BF16.F32.PACK_AB R6, RZ, R6 ;  /* 0x00000006ff06723e */ /* 0x000fc600000010ff */
[----:B------:R1:W-:Y:S01]  /*118e0*/  @P1 STG.E.U16 desc[UR12][R4.64+0x2], R2 ;  /* 0x0000020204001986 */ /* 0x0003e2000c10150c */
[----:B------:R-:W-:Y:S02]  /*118f0*/  ISETP.GT.AND P1, PT, R0, 0x8, P5 ;  /* 0x000000080000780c */ /* 0x000fe40002f24270 */
[----:B------:R-:W-:Y:S01]  /*11900*/  F2FP.BF16.F32.PACK_AB R7, RZ, R7 ;  /* 0x00000007ff07723e */ /* 0x000fe200000010ff */
[----:B------:R2:W-:Y:S03]  /*11910*/  @P0 STG.E.U16 desc[UR12][R4.64], R6 ;  /* 0x0000000604000986 */ /* 0x0005e6000c10150c */
[----:B-1----:R-:W-:Y:S02]  /*11920*/  PRMT R2, R7, 0x7610, R2 ;  /* 0x0000761007027816 */ /* 0x002fe40000000002 */
[----:B--2---:R-:W-:-:S04]  /*11930*/  IADD3 R6, P0, R4, UR5, RZ ;  /* 0x0000000504067c10 */ /* 0x004fc8000ff1e0ff */
[----:B------:R-:W-:-:S05]  /*11940*/  IADD3.X R7, R5, UR4, RZ, P0, !PT ;  /* 0x0000000405077c10 */ /* 0x000fca00087fe4ff */
[----:B------:R1:W-:Y:S04]  /*11950*/  @P1 STG.E.U16 desc[UR12][R6.64], R2 ;  /* 0x0000000206001986 */ /* 0x0003e8000c10150c */
[----:B-1----:R-:W2:Y:S01]  /*11960*/  LDL.LU R2, [R1+0x10] ;  /* 0x0000100001027983 */ /* 0x002ea20000300800 */
[----:B------:R-:W-:Y:S01]  /*11970*/  ISETP.GT.AND P0, PT, R0, 0x8, P2 ;  /* 0x000000080000780c */ /* 0x000fe20001704270 */
[----:B------:R-:W-:-:S12]  /*11980*/  FMUL R9, R9, UR16 ;  /* 0x0000001009097c20 */ /* 0x000fd80008400000 */
[----:B------:R1:W-:Y:S04]  /*11990*/  @P0 STG.E.U16 desc[UR12][R6.64+0x2], R8 ;  /* 0x0000020806000986 */ /* 0x0003e8000c10150c */
[----:B-1----:R-:W3:Y:S01]  /*119a0*/  LDL.LU R8, [R1+0x14] ;  /* 0x0000140001087983 */ /* 0x002ee20000300800 */
[C---:B------:R-:W-:Y:S02]  /*119b0*/  ISETP.GT.AND P2, PT, R3.reuse, 0x8, PT ;  /* 0x000000080300780c */ /* 0x040fe40003f44270 */
[----:B------:R-:W-:Y:S02]  /*119c0*/  ISETP.GT.AND P3, PT, R3, 0x9, PT ;  /* 0x000000090300780c */ /* 0x000fe40003f64270 */
[C---:B------:R-:W-:Y:S02]  /*119d0*/  ISETP.GT.AND P0, PT, R0.reuse, RZ, P2 ;  /* 0x000000ff0000720c */ /* 0x040fe40001704270 */
[----:B------:R-:W-:-:S02]  /*119e0*/  ISETP.GT.AND P1, PT, R0, RZ, P3 ;  /* 0x000000ff0000720c */ /* 0x000fc40001f24270 */
[----:B------:R-:W-:Y:S01]  /*119f0*/  ISETP.GT.AND P2, PT, R0, 0x8, P2 ;  /* 0x000000080000780c */ /* 0x000fe20001744270 */
[----:B--2---:R-:W-:-:S05]  /*11a00*/  FMUL R2, R2, UR16 ;  /* 0x0000001002027c20 */ /* 0x004fca0008400000 */
[----:B------:R-:W-:-:S04]  /*11a10*/  F2FP.BF16.F32.PACK_AB R2, RZ, R2 ;  /* 0x00000002ff02723e */ /* 0x000fc800000010ff */
[----:B------:R-:W-:Y:S02]  /*11a20*/  PRMT R10, R2, 0x7610, R10 ;  /* 0x00007610020a7816 */ /* 0x000fe4000000000a */
[----:B------:R-:W-:Y:S02]  /*11a30*/  F2FP.BF16.F32.PACK_AB R2, RZ, R9 ;  /* 0x00000009ff02723e */ /* 0x000fe400000010ff */
[----:B------:R-:W2:Y:S04]  /*11a40*/  LDL.LU R9, [R1+0x1c] ;  /* 0x00001c0001097983 */ /* 0x000ea80000300800 */
[----:B------:R1:W-:Y:S01]  /*11a50*/  @P0 STG.E.U16 desc[UR12][R4.64+0x10], R10 ;  /* 0x0000100a04000986 */ /* 0x0003e2000c10150c */
[----:B---3--:R-:W-:Y:S01]  /*11a60*/  FMUL R8, R8, UR16 ;  /* 0x0000001008087c20 */ /* 0x008fe20008400000 */
[----:B------:R-:W-:-:S04]  /*11a70*/  ISETP.GT.AND P0, PT, R0, 0x8, P3 ;  /* 0x000000080000780c */ /* 0x000fc80001f04270 */
[----:B------:R-:W-:-:S05]  /*11a80*/  F2FP.BF16.F32.PACK_AB R8, RZ, R8 ;  /* 0x00000008ff08723e */ /* 0x000fca00000010ff */
[----:B------:R3:W-:Y:S04]  /*11a90*/  @P1 STG.E.U16 desc[UR12][R4.64+0x12], R8 ;  /* 0x0000120804001986 */ /* 0x0007e8000c10150c */
[----:B------:R2:W-:Y:S01]  /*11aa0*/  @P2 STG.E.U16 desc[UR12][R6.64+0x10], R2 ;  /* 0x0000100206002986 */ /* 0x0005e2000c10150c */
[----:B------:R-:W-:Y:S01]  /*11ab0*/  ISETP.GT.AND P3, PT, R3, 0x10, PT ;  /* 0x000000100300780c */ /* 0x000fe20003f64270 */
[----:B------:R-:W-:Y:S01]  /*11ac0*/  USHF.L.U32 UR7, UR14, 0x1, URZ ;  /* 0x000000010e077899 */ /* 0x000fe2000800063f */
[----:B-1----:R-:W-:Y:S01]  /*11ad0*/  IMAD.U32 R10, RZ, RZ, UR5 ;  /* 0x00000005ff0a7e24 */ /* 0x002fe2000f8e00ff */
[----:B------:R-:W-:Y:S02]  /*11ae0*/  USHF.L.U32 UR22, UR18, 0x8, URZ ;  /* 0x0000000812167899 */ /* 0x000fe4000800063f */
[----:B------:R-:W-:-:S02]  /*11af0*/  USHF.L.U64.HI UR6, UR14, 0x1, UR21 ;  /* 0x000000010e067899 */ /* 0x000fc40008010215 */
[----:B------:R-:W-:Y:S02]  /*11b00*/  USHF.L.U64.HI UR10, UR18, 0x8, UR19 ;  /* 0x00000008120a7899 */ /* 0x000fe40008010213 */
[----:B---3--:R-:W-:Y:S02]  /*11b10*/  IMAD.U32 R8, RZ, RZ, UR22 ;  /* 0x00000016ff087e24 */ /* 0x008fe4000f8e00ff */
[----:B--2---:R-:W-:-:S05]  /*11b20*/  FMUL R2, R9, UR16 ;  /* 0x0000001009027c20 */ /* 0x004fca0008400000 */
[----:B------:R-:W-:-:S05]  /*11b30*/  F2FP.BF16.F32.PACK_AB R2, RZ, R2 ;  /* 0x00000002ff02723e */ /* 0x000fca00000010ff */
[----:B------:R1:W-:Y:S01]  /*11b40*/  @P0 STG.E.U16 desc[UR12][R6.64+0x12], R2 ;  /* 0x0000120206000986 */ /* 0x0003e2000c10150c */
[----:B------:R-:W-:Y:S01]  /*11b50*/  ISETP.GT.AND P0, PT, R0, RZ, P3 ;  /* 0x000000ff0000720c */ /* 0x000fe20001f04270 */
[----:B-1----:R-:W-:-:S05]  /*11b60*/  FMUL R2, R11, UR16 ;  /* 0x000000100b027c20 */ /* 0x002fca0008400000 */
[----:B------:R-:W-:-:S07]  /*11b70*/  F2FP.BF16.F32.PACK_AB R2, RZ, R2 ;  /* 0x00000002ff02723e */ /* 0x000fce00000010ff */
[----:B------:R1:W-:Y:S01]  /*11b80*/  @P0 STG.E.U16 desc[UR12][R4.64+0x20], R2 ;  /* 0x0000200204000986 */ /* 0x0003e2000c10150c */
[----:B------:R-:W-:Y:S01]  /*11b90*/  IADD3 R10, P0, P1, R10, UR7, R4 ;  /* 0x000000070a0a7c10 */ /* 0x000fe2000f91e004 */
[----:B-1----:R-:W-:-:S05]  /*11ba0*/  IMAD.U32 R2, RZ, RZ, UR4 ;  /* 0x00000004ff027e24 */ /* 0x002fca000f8e00ff */
[----:B------:R-:W-:Y:S01]  /*11bb0*/  IADD3.X R11, R2, UR6, R5, P0, P1 ;  /* 0x00000006020b7c10 */ /* 0x000fe200087e2405 */
[----:B------:R-:W-:Y:S01]  /*11bc0*/  IMAD.U32 R2, RZ, RZ, UR10 ;  /* 0x0000000aff027e24 */ /* 0x000fe2000f8e00ff */
[----:B------:R-:W-:-:S04]  /*11bd0*/  IADD3 R8, P0, P1, R4, UR5, R8 ;  /* 0x0000000504087c10 */ /* 0x000fc8000f91e008 */
[----:B------:R-:W-:Y:S02]  /*11be0*/  IADD3.X R9, R5, UR4, R2, P0, P1 ;  /* 0x0000000405097c10 */ /* 0x000fe400087e2402 */
[----:B------:R-:W2:Y:S01]  /*11bf0*/  LDL.LU R2, [R1+0x24] ;  /* 0x0000240001027983 */ /* 0x000ea20000300800 */
[----:B------:R-:W-:-:S04]  /*11c00*/  ISETP.GT.AND P2, PT, R3, 0x11, PT ;  /* 0x000000110300780c */ /* 0x000fc80003f44270 */
[----:B------:R-:W-:Y:S01]  /*11c10*/  ISETP.GT.AND P0, PT, R0, RZ, P2 ;  /* 0x000000ff0000720c */ /* 0x000fe20001704270 */
[----:B--2---:R-:W-:-:S05]  /*11c20*/  FMUL R2, R2, UR16 ;  /* 0x0000001002027c20 */ /* 0x004fca0008400000 */
[----:B------:R-:W-:-:S07]  /*11c30*/  F2FP.BF16.F32.PACK_AB R2, RZ, R2 ;  /* 0x00000002ff02723e */ /* 0x000fce00000010ff */
[----:B------:R1:W-:Y:S04]  /*11c40*/  @P0 STG.E.U16 desc[UR12][R4.64+0x22], R2 ;  /* 0x0000220204000986 */ /* 0x0003e8000c10150c */
[----:B-1----:R-:W2:Y:S01]  /*11c50*/  LDL.LU R2, [R1+0x28] ;  /* 0x0000280001027983 */ /* 0x002ea20000300800 */
[----:B------:R-:W-:Y:S01]  /*11c60*/  ISETP.GT.AND P0, PT, R0, 0x8, P3 ;  /* 0x000000080000780c */ /* 0x000fe20001f04270 */
        /* <DEDUP_REMOVED lines=9> */
[----:B------:R-:W-:-:S04]  /*11d00*/  ISETP.GT.AND P2, PT, R3, 0x18, PT ;  /* 0x000000180300780c */ /* 0x000fc80003f44270 */
[----:B------:R-:W-:Y:S01]  /*11d10*/  ISETP.GT.AND P0, PT, R0, RZ, P2 ;  /* 0x000000ff0000720c */ /* 0x000fe20001704270 */
[----:B--2---:R-:W-:-:S05]  /*11d20*/  FMUL R2, R2, UR16 ;  /* 0x0000001002027c20 */ /* 0x004fca0008400000 */
[----:B------:R-:W-:-:S07]  /*11d30*/  F2FP.BF16.F32.PACK_AB R2, RZ, R2 ;  /* 0x00000002ff02723e */ /* 0x000fce00000010ff */
[----:B------:R1:W-:Y:S04]  /*11d40*/  @P0 STG.E.U16 desc[UR12][R4.64+0x30], R2 ;  /* 0x0000300204000986 */ /* 0x0003e8000c10150c */
[----:B-1----:R-:W2:Y:S01]  /*11d50*/  LDL.LU R2, [R1+0x34] ;  /* 0x0000340001027983 */ /* 0x002ea20000300800 */
[----:B------:R-:W-:-:S04]  /*11d60*/  ISETP.GT.AND P1, PT, R3, 0x19, PT ;  /* 0x000000190300780c */ /* 0x000fc80003f24270 */
[----:B------:R-:W-:Y:S01]  /*11d70*/  ISETP.GT.AND P0, PT, R0, RZ, P1 ;  /* 0x000000ff0000720c */ /* 0x000fe20000f04270 */
[----:B------:R-:W-:Y:S01]  /*11d80*/  FMUL R12, R12, UR16 ;  /* 0x000000100c0c7c20 */ /* 0x000fe20008400000 */
[----:B--2---:R-:W-:-:S05]  /*11d90*/  FMUL R2, R2, UR16 ;  /* 0x0000001002027c20 */ /* 0x004fca0008400000 */
[----:B------:R-:W-:-:S06]  /*11da0*/  F2FP.BF16.F32.PACK_AB R2, RZ, R2 ;  /* 0x00000002ff02723e */ /* 0x000fcc00000010ff */
[----:B------:R1:W-:Y:S02]  /*11db0*/  @P0 STG.E.U16 desc[UR12][R4.64+0x32], R2 ;  /* 0x0000320204000986 */ /* 0x0003e4000c10150c */
[----:B-1----:R-:W-:Y:S02]  /*11dc0*/  F2FP.BF16.F32.PACK_AB R2, RZ, R12 ;  /* 0x0000000cff02723e */ /* 0x002fe400000010ff */
[----:B------:R-:W2:Y:S01]  /*11dd0*/  LDL.LU R12, [R1+0x3c] ;  /* 0x00003c00010c7983 */ /* 0x000ea20000300800 */
[----:B------:R-:W-:-:S13]  /*11de0*/  ISETP.GT.AND P0, PT, R0, 0x8, P2 ;  /* 0x000000080000780c */ /* 0x000fda0001704270 */
[----:B------:R1:W-:Y:S01]  /*11df0*/  @P0 STG.E.U16 desc[UR12][R6.64+0x30], R2 ;  /* 0x0000300206000986 */ /* 0x0003e2000c10150c */
[----:B--2---:R-:W-:-:S05]  /*11e00*/  FMUL R12, R12, UR16 ;  /* 0x000000100c0c7c20 */ /* 0x004fca0008400000 */
[----:B------:R-:W-:-:S04]  /*11e10*/  F2FP.BF16.F32.PACK_AB R12, RZ, R12 ;  /* 0x0000000cff0c723e */ /* 0x000fc800000010ff */
[----:B-1----:R-:W-:Y:S02]  /*11e20*/  PRMT R2, R12, 0x7610, R2 ;  /* 0x000076100c027816 */ /* 0x002fe40000000002 */
[----:B------:R-:W2:Y:S01]  /*11e30*/  LDL.LU R12, [R1+0x40] ;  /* 0x00004000010c7983 */ /* 0x000ea20000300800 */
[----:B------:R-:W-:-:S13]  /*11e40*/  ISETP.GT.AND P0, PT, R0, 0x8, P1 ;  /* 0x000000080000780c */ /* 0x000fda0000f04270 */
[----:B------:R1:W-:Y:S04]  /*11e50*/  @P0 STG.E.U16 desc[UR12][R6.64+0x32], R2 ;  /* 0x0000320206000986 */ /* 0x0003e8000c10150c */
[----:B-1----:R-:W3:Y:S01]  /*11e60*/  LDL.LU R2, [R1+0x48] ;  /* 0x0000480001027983 */ /* 0x002ee20000300800 */
[----:B--2---:R-:W-:-:S05]  /*11e70*/  FMUL R12, R12, UR16 ;  /* 0x000000100c0c7c20 */ /* 0x004fca0008400000 */
[----:B------:R-:W-:-:S04]  /*11e80*/  F2FP.BF16.F32.PACK_AB R12, RZ, R12 ;  /* 0x0000000cff0c723e */ /* 0x000fc800000010ff */
[----:B------:R-:W-:Y:S02]  /*11e90*/  PRMT R13, R12, 0x7610, R13 ;  /* 0x000076100c0d7816 */ /* 0x000fe4000000000d */
[----:B------:R-:W2:Y:S01]  /*11ea0*/  LDL.LU R12, [R1+0x44] ;  /* 0x00004400010c7983 */ /* 0x000ea20000300800 */
[----:B------:R-:W-:-:S04]  /*11eb0*/  ISETP.GT.AND P2, PT, R3, 0x20, PT ;  /* 0x000000200300780c */ /* 0x000fc80003f44270 */
[----:B------:R-:W-:Y:S02]  /*11ec0*/  ISETP.GT.AND P0, PT, R0, RZ, P2 ;  /* 0x000000ff0000720c */ /* 0x000fe40001704270 */
[----:B------:R-:W-:-:S11]  /*11ed0*/  ISETP.GT.AND P1, PT, R3, 0x21, PT ;  /* 0x000000210300780c */ /* 0x000fd60003f24270 */
[----:B------:R1:W-:Y:S01]  /*11ee0*/  @P0 STG.E.U16 desc[UR12][R4.64+0x40], R13 ;  /* 0x0000400d04000986 */ /* 0x0003e2000c10150c */
[----:B------:R-:W-:Y:S01]  /*11ef0*/  ISETP.GT.AND P0, PT, R0, RZ, P1 ;  /* 0x000000ff0000720c */ /* 0x000fe20000f04270 */
[----:B---3--:R-:W-:-:S05]  /*11f00*/  FMUL R2, R2, UR16 ;  /* 0x0000001002027c20 */ /* 0x008fca0008400000 */
[----:B------:R-:W-:-:S04]  /*11f10*/  F2FP.BF16.F32.PACK_AB R2, RZ, R2 ;  /* 0x00000002ff02723e */ /* 0x000fc800000010ff */
[----:B------:R-:W-:Y:S01]  /*11f20*/  PRMT R14, R2, 0x7610, R14 ;  /* 0x00007610020e7816 */ /* 0x000fe2000000000e */
[----:B------:R-:W-:-:S05]  /*11f30*/  FMUL R2, R252, UR16 ;  /* 0x00000010fc027c20 */ /* 0x000fca0008400000 */
[----:B------:R-:W-:-:S04]  /*11f40*/  F2FP.BF16.F32.PACK_AB R2, RZ, R2 ;  /* 0x00000002ff02723e */ /* 0x000fc800000010ff */
[----:B-1----:R-:W-:Y:S01]  /*11f50*/  PRMT R13, R2, 0x7610, R13 ;  /* 0x00007610020d7816 */ /* 0x002fe2000000000d */
[----:B------:R-:W-:-:S05]  /*11f60*/  FMUL R2, R251, UR16 ;  /* 0x00000010fb027c20 */ /* 0x000fca0008400000 */
[----:B------:R-:W-:Y:S01]  /*11f70*/  F2FP.BF16.F32.PACK_AB R2, RZ, R2 ;  /* 0x00000002ff02723e */ /* 0x000fe200000010ff */
[----:B--2---:R-:W-:-:S05]  /*11f80*/  FMUL R12, R12, UR16 ;  /* 0x000000100c0c7c20 */ /* 0x004fca0008400000 */
[----:B------:R-:W-:-:S05]  /*11f90*/  F2FP.BF16.F32.PACK_AB R12, RZ, R12 ;  /* 0x0000000cff0c723e */ /* 0x000fca00000010ff */
[----:B------:R1:W-:Y:S01]  /*11fa0*/  @P0 STG.E.U16 desc[UR12][R4.64+0x42], R12 ;  /* 0x0000420c04000986 */ /* 0x0003e2000c10150c */
[----:B------:R-:W-:Y:S02]  /*11fb0*/  ISETP.GT.AND P0, PT, R0, 0x8, P2 ;  /* 0x000000080000780c */ /* 0x000fe40001704270 */
[----:B------:R-:W-:-:S11]  /*11fc0*/  ISETP.GT.AND P2, PT, R3, 0x28, PT ;  /* 0x000000280300780c */ /* 0x000fd60003f44270 */
[----:B------:R2:W-:Y:S01]  /*11fd0*/  @P0 STG.E.U16 desc[UR12][R6.64+0x40], R14 ;  /* 0x0000400e06000986 */ /* 0x0005e2000c10150c */
[----:B------:R-:W-:Y:S02]  /*11fe0*/  ISETP.GT.AND P0, PT, R0, 0x8, P1 ;  /* 0x000000080000780c */ /* 0x000fe40000f04270 */
[----:B-1----:R-:W-:-:S11]  /*11ff0*/  PRMT R12, R2, 0x7610, R12 ;  /* 0x00007610020c7816 */ /* 0x002fd6000000000c */
[----:B------:R1:W-:Y:S01]  /*12000*/  @P0 STG.E.U16 desc[UR12][R6.64+0x42], R13 ;  /* 0x0000420d06000986 */ /* 0x0003e2000c10150c */
[----:B------:R-:W-:Y:S02]  /*12010*/  ISETP.GT.AND P0, PT, R0, RZ, P2 ;  /* 0x000000ff0000720c */ /* 0x000fe40001704270 */
[----:B------:R-:W-:Y:S01]  /*12020*/  ISETP.GT.AND P1, PT, R3, 0x29, PT ;  /* 0x000000290300780c */ /* 0x000fe20003f24270 */
[----:B------:R-:W-:-:S05]  /*12030*/  FMUL R2, R250, UR16 ;  /* 0x00000010fa027c20 */ /* 0x000fca0008400000 */
[----:B------:R-:W-:-:S05]  /*12040*/  F2FP.BF16.F32.PACK_AB R2, RZ, R2 ;  /* 0x00000002ff02723e */ /* 0x000fca00000010ff */
[----:B------:R3:W-:Y:S01]  /*12050*/  @P0 STG.E.U16 desc[UR12][R4.64+0x50], R12 ;  /* 0x0000500c04000986 */ /* 0x0007e2000c10150c */
[----:B------:R-:W-:Y:S02]  /*12060*/  ISETP.GT.AND P0, PT, R0, RZ, P1 ;  /* 0x000000ff0000720c */ /* 0x000fe40000f04270 */
[----:B--2---:R-:W-:Y:S01]  /*12070*/  PRMT R14, R2, 0x7610, R14 ;  /* 0x00007610020e7816 */ /* 0x004fe2000000000e */
[----:B------:R-:W-:-:S05]  /*12080*/  FMUL R2, R249, UR16 ;  /* 0x00000010f9027c20 */ /* 0x000fca0008400000 */
[----:B------:R-:W-:-:S05]  /*12090*/  F2FP.BF16.F32.PACK_AB R2, RZ, R2 ;  /* 0x00000002ff02723e */ /* 0x000fca00000010ff */
[----:B------:R2:W-:Y:S01]  /*120a0*/  @P0 STG.E.U16 desc[UR12][R4.64+0x52], R14 ;  /* 0x0000520e04000986 */ /* 0x0005e2000c10150c */
[----:B------:R-:W-:Y:S02]  /*120b0*/  ISETP.GT.AND P0, PT, R0, 0x8, P2 ;  /* 0x000000080000780c */ /* 0x000fe40001704270 */
[----:B-1----:R-:W-:Y:S01]  /*120c0*/  PRMT R13, R2, 0x7610, R13 ;  /* 0x00007610020d7816 */ /* 0x002fe2000000000d */
[----:B------:R-:W-:-:S05]  /*120d0*/  FMUL R2, R248, UR16 ;  /* 0x00000010f8027c20 */ /* 0x000fca0008400000 */
[----:B------:R-:W-:-:S05]  /*120e0*/  F2FP.BF16.F32.PACK_AB R2, RZ, R2 ;  /* 0x00000002ff02723e */ /* 0x000fca00000010ff */
[----:B------:R1:W-:Y:S01]  /*120f0*/  @P0 STG.E.U16 desc[UR12][R6.64+0x50], R13 ;  /* 0x0000500d06000986 */ /* 0x0003e2000c10150c */
[----:B------:R-:W-:Y:S02]  /*12100*/  ISETP.GT.AND P0, PT, R0, 0x8, P1 ;  /* 0x000000080000780c */ /* 0x000fe40000f04270 */
[----:B---3--:R-:W-:Y:S02]  /*12110*/  PRMT R12, R2, 0x7610, R12 ;  /* 0x00007610020c7816 */ /* 0x008fe4000000000c */
[----:B------:R-:W-:Y:S01]  /*12120*/  ISETP.GT.AND P2, PT, R3, 0x30, PT ;  /* 0x000000300300780c */ /* 0x000fe20003f44270 */
[----:B------:R-:W-:-:S08]  /*12130*/  FMUL R2, R247, UR16 ;  /* 0x00000010f7027c20 */ /* 0x000fd00008400000 */
[----:B------:R3:W-:Y:S01]  /*12140*/  @P0 STG.E.U16 desc[UR12][R6.64+0x52], R12 ;  /* 0x0000520c06000986 */ /* 0x0007e2000c10150c */
[----:B------:R-:W-:Y:S02]  /*12150*/  ISETP.GT.AND P0, PT, R0, RZ, P2 ;  /* 0x000000ff0000720c */ /* 0x000fe40001704270 */
[----:B------:R-:W-:Y:S02]  /*12160*/  F2FP.BF16.F32.PACK_AB R2, RZ, R2 ;  /* 0x00000002ff02723e */ /* 0x000fe400000010ff */
[----:B------:R-:W-:Y:S02]  /*12170*/  ISETP.GT.AND P1, PT, R3, 0x31, PT ;  /* 0x000000310300780c */ /* 0x000fe40003f24270 */
[----:B--2---:R-:W-:Y:S01]  /*12180*/  PRMT R14, R2, 0x7610, R14 ;  /* 0x00007610020e7816 */ /* 0x004fe2000000000e */
[----:B------:R-:W-:-:S06]  /*12190*/  FMUL R2, R246, UR16 ;  /* 0x00000010f6027c20 */ /* 0x000fcc0008400000 */
[----:B------:R2:W-:Y:S01]  /*121a0*/  @P0 STG.E.U16 desc[UR12][R4.64+0x60], R14 ;  /* 0x0000600e04000986 */ /* 0x0005e2000c10150c */
[----:B------:R-:W-:Y:S02]  /*121b0*/  ISETP.GT.AND P0, PT, R0, RZ, P1 ;  /* 0x000000ff0000720c */ /* 0x000fe40000f04270 */
[----:B------:R-:W-:-:S04]  /*121c0*/  F2FP.BF16.F32.PACK_AB R2, RZ, R2 ;  /* 0x00000002ff02723e */ /* 0x000fc800000010ff */
[----:B-1----:R-:W-:Y:S01]  /*121d0*/  PRMT R13, R2, 0x7610, R13 ;  /* 0x00007610020d7816 */ /* 0x002fe2000000000d */
[----:B------:R-:W-:-:S06]  /*121e0*/  FMUL R2, R245, UR16 ;  /* 0x00000010f5027c20 */ /* 0x000fcc0008400000 */
[----:B------:R1:W-:Y:S01]  /*121f0*/  @P0 STG.E.U16 desc[UR12][R4.64+0x62], R13 ;  /* 0x0000620d04000986 */ /* 0x0003e2000c10150c */
[----:B------:R-:W-:Y:S02]  /*12200*/  ISETP.GT.AND P0, PT, R0, 0x8, P2 ;  /* 0x000000080000780c */ /* 0x000fe40001704270 */
[----:B------:R-:W-:-:S04]  /*12210*/  F2FP.BF16.F32.PACK_AB R2, RZ, R2 ;  /* 0x00000002ff02723e */ /* 0x000fc800000010ff */
[----:B---3--:R-:W-:Y:S01]  /*12220*/  PRMT R12, R2, 0x7610, R12 ;  /* 0x00007610020c7816 */ /* 0x008fe2000000000c */
[----:B------:R-:W-:-:S06]  /*12230*/  FMUL R2, R244, UR16 ;  /* 0x00000010f4027c20 */ /* 0x000fcc0008400000 */
[----:B------:R3:W-:Y:S01]  /*12240*/  @P0 STG.E.U16 desc[UR12][R6.64+0x60], R12 ;  /* 0x0000600c06000986 */ /* 0x0007e2000c10150c */
[----:B------:R-:W-:Y:S02]  /*12250*/  ISETP.GT.AND P0, PT, R0, 0x8, P1 ;  /* 0x000000080000780c */ /* 0x000fe40000f04270 */
[----:B------:R-:W-:Y:S02]  /*12260*/  F2FP.BF16.F32.PACK_AB R2, RZ, R2 ;  /* 0x00000002ff02723e */ /* 0x000fe400000010ff */
[----:B------:R-:W-:Y:S02]  /*12270*/  ISETP.GT.AND P2, PT, R3, 0x38, PT ;  /* 0x000000380300780c */ /* 0x000fe40003f44270 */
[----:B--2---:R-:W-:Y:S01]  /*12280*/  PRMT R14, R2, 0x7610, R14 ;  /* 0x00007610020e7816 */ /* 0x004fe2000000000e */
[----:B------:R-:W-:-:S06]  /*12290*/  FMUL R2, R243, UR16 ;  /* 0x00000010f3027c20 */ /* 0x000fcc0008400000 */
[----:B------:R2:W-:Y:S01]  /*122a0*/  @P0 STG.E.U16 desc[UR12][R6.64+0x62], R14 ;  /* 0x0000620e06000986 */ /* 0x0005e2000c10150c */
[----:B------:R-:W-:Y:S02]  /*122b0*/  ISETP.GT.AND P0, PT, R0, RZ, P2 ;  /* 0x000000ff0000720c */ /* 0x000fe40001704270 */
[----:B------:R-:W-:Y:S02]  /*122c0*/  F2FP.BF16.F32.PACK_AB R2, RZ, R2 ;  /* 0x00000002ff02723e */ /* 0x000fe400000010ff */
[----:B------:R-:W-:Y:S02]  /*122d0*/  ISETP.GT.AND P1, PT, R3, 0x39, PT ;  /* 0x000000390300780c */ /* 0x000fe40003f24270 */
[----:B-1----:R-:W-:Y:S01]  /*122e0*/  PRMT R13, R2, 0x7610, R13 ;  /* 0x00007610020d7816 */ /* 0x002fe2000000000d */
[----:B------:R-:W-:-:S06]  /*122f0*/  FMUL R2, R242, UR16 ;  /* 0x00000010f2027c20 */ /* 0x000fcc0008400000 */
[----:B------:R1:W-:Y:S01]  /*12300*/  @P0 STG.E.U16 desc[UR12][R4.64+0x70], R13 ;  /* 0x0000700d04000986 */ /* 0x0003e2000c10150c */
[----:B------:R-:W-:Y:S02]  /*12310*/  ISETP.GT.AND P0, PT, R0, RZ, P1 ;  /* 0x000000ff0000720c */ /* 0x000fe40000f04270 */
[----:B------:R-:W-:-:S04]  /*12320*/  F2FP.BF16.F32.PACK_AB R2, RZ, R2 ;  /* 0x00000002ff02723e */ /* 0x000fc800000010ff */
[----:B---3--:R-:W-:Y:S01]  /*12330*/  PRMT R12, R2, 0x7610, R12 ;  /* 0x00007610020c7816 */ /* 0x008fe2000000000c */
[----:B------:R-:W-:-:S06]  /*12340*/  FMUL R2, R241, UR16 ;  /* 0x00000010f1027c20 */ /* 0x000fcc0008400000 */
[----:B------:R3:W-:Y:S01]  /*12350*/  @P0 STG.E.U16 desc[UR12][R4.64+0x72], R12 ;  /* 0x0000720c04000986 */ /* 0x0007e2000c10150c */
[----:B------:R-:W-:Y:S02]  /*12360*/  ISETP.GT.AND P0, PT, R0, 0x8, P2 ;  /* 0x000000080000780c */ /* 0x000fe40001704270 */
[----:B------:R-:W-:-:S04]  /*12370*/  F2FP.BF16.F32.PACK_AB R2, RZ, R2 ;  /* 0x00000002ff02723e */ /* 0x000fc800000010ff */
[----:B--2---:R-:W-:Y:S01]  /*12380*/  PRMT R14, R2, 0x7610, R14 ;  /* 0x00007610020e7816 */ /* 0x004fe2000000000e */
[----:B------:R-:W-:-:S06]  /*12390*/  FMUL R2, R240, UR16 ;  /* 0x00000010f0027c20 */ /* 0x000fcc0008400000 */
[----:B------:R2:W-:Y:S01]  /*123a0*/  @P0 STG.E.U16 desc[UR12][R6.64+0x70], R14 ;  /* 0x0000700e06000986 */ /* 0x0005e2000c10150c */
[----:B------:R-:W-:Y:S02]  /*123b0*/  ISETP.GT.AND P0, PT, R0, 0x8, P1 ;  /* 0x000000080000780c */ /* 0x000fe40000f04270 */
[----:B------:R-:W-:Y:S02]  /*123c0*/  F2FP.BF16.F32.PACK_AB R2, RZ, R2 ;  /* 0x00000002ff02723e */ /* 0x000fe400000010ff */
[----:B------:R-:W-:Y:S02]  /*123d0*/  ISETP.GT.AND P2, PT, R3, 0x40, PT ;  /* 0x000000400300780c */ /* 0x000fe40003f44270 */
[----:B-1----:R-:W-:Y:S01]  /*123e0*/  PRMT R13, R2, 0x7610, R13 ;  /* 0x00007610020d7816 */ /* 0x002fe2000000000d */
[----:B------:R-:W-:-:S06]  /*123f0*/  FMUL R2, R239, UR16 ;  /* 0x00000010ef027c20 */ /* 0x000fcc0008400000 */
[----:B------:R1:W-:Y:S01]  /*12400*/  @P0 STG.E.U16 desc[UR12][R6.64+0x72], R13 ;  /* 0x0000720d06000986 */ /* 0x0003e2000c10150c */
[----:B------:R-:W-:Y:S02]  /*12410*/  ISETP.GT.AND P0, PT, R0, RZ, P2 ;  /* 0x000000ff0000720c */ /* 0x000fe40001704270 */
[----:B------:R-:W-:Y:S02]  /*12420*/  F2FP.BF16.F32.PACK_AB R2, RZ, R2 ;  /* 0x00000002ff02723e */ /* 0x000fe400000010ff */
[----:B------:R-:W-:Y:S02]  /*12430*/  ISETP.GT.AND P1, PT, R3, 0x41, PT ;  /* 0x000000410300780c */ /* 0x000fe40003f24270 */
[----:B---3--:R-:W-:Y:S01]  /*12440*/  PRMT R12, R2, 0x7610, R12 ;  /* 0x00007610020c7816 */ /* 0x008fe2000000000c */
[----:B------:R-:W-:-:S06]  /*12450*/  FMUL R2, R238, UR16 ;  /* 0x00000010ee027c20 */ /* 0x000fcc0008400000 */
[----:B------:R3:W-:Y:S01]  /*12460*/  @P0 STG.E.U16 desc[UR12][R4.64+0x80], R12 ;  /* 0x0000800c04000986 */ /* 0x0007e2000c10150c */
[----:B------:R-:W-:Y:S02]  /*12470*/  ISETP.GT.AND P0, PT, R0, RZ, P1 ;  /* 0x000000ff0000720c */ /* 0x000fe40000f04270 */
[----:B------:R-:W-:-:S04]  /*12480*/  F2FP.BF16.F32.PACK_AB R2, RZ, R2 ;  /* 0x00000002ff02723e */ /* 0x000fc800000010ff */
[----:B--2---:R-:W-:Y:S01]  /*12490*/  PRMT R14, R2, 0x7610, R14 ;  /* 0x00007610020e7816 */ /* 0x004fe2000000000e */
[----:B------:R-:W-:-:S06]  /*124a0*/  FMUL R2, R237, UR16 ;  /* 0x00000010ed027c20 */ /* 0x000fcc0008400000 */
[----:B------:R2:W-:Y:S01]  /*124b0*/  @P0 STG.E.U16 desc[UR12][R4.64+0x82], R14 ;  /* 0x0000820e04000986 */ /* 0x0005e2000c10150c */
[----:B------:R-:W-:Y:S02]  /*124c0*/  ISETP.GT.AND P0, PT, R0, 0x8, P2 ;  /* 0x000000080000780c */ /* 0x000fe40001704270 */
[----:B------:R-:W-:-:S04]  /*124d0*/  F2FP.BF16.F32.PACK_AB R2, RZ, R2 ;  /* 0x00000002ff02723e */ /* 0x000fc800000010ff */
[----:B-1----:R-:W-:Y:S01]  /*124e0*/  PRMT R13, R2, 0x7610, R13 ;  /* 0x00007610020d7816 */ /* 0x002fe2000000000d */
[----:B------:R-:W-:-:S06]  /*124f0*/  FMUL R2, R236, UR16 ;  /* 0x00000010ec027c20 */ /* 0x000fcc0008400000 */
[----:B------:R1:W-:Y:S01]  /*12500*/  @P0 STG.E.U16 desc[UR12][R6.64+0x80], R13 ;  /* 0x0000800d06000986 */ /* 0x0003e2000c10150c */
[----:B------:R-:W-:Y:S02]  /*12510*/  ISETP.GT.AND P0, PT, R0, 0x8, P1 ;  /* 0x000000080000780c */ /* 0x000fe40000f04270 */
[----:B------:R-:W-:Y:S02]  /*12520*/  F2FP.BF16.F32.PACK_AB R2, RZ, R2 ;  /* 0x00000002ff02723e */ /* 0x000fe400000010ff */
[----:B------:R-:W-:Y:S02]  /*12530*/  ISETP.GT.AND P2, PT, R3, 0x48, PT ;  /* 0x000000480300780c */ /* 0x000fe40003f44270 */
[----:B---3--:R-:W-:Y:S01]  /*12540*/  PRMT R12, R2, 0x7610, R12 ;  /* 0x00007610020c7816 */ /* 0x008fe2000000000c */
[----:B------:R-:W-:-:S06]  /*12550*/  FMUL R2, R235, UR16 ;  /* 0x00000010eb027c20 */ /* 0x000fcc0008400000 */
        /* <DEDUP_REMOVED lines=132> */
[----:B------:R-:W-:-:S04]  /*12da0*/  ISETP.GT.AND P0, PT, R3, 0x78, PT ;  /* 0x000000780300780c */ /* 0x000fc80003f04270 */
[----:B------:R-:W-:Y:S02]  /*12db0*/  ISETP.GT.AND P1, PT, R0, RZ, P0 ;  /* 0x000000ff0000720c */ /* 0x000fe40000724270 */
[----:B------:R-:W-:-:S04]  /*12dc0*/  F2FP.BF16.F32.PACK_AB R2, RZ, R2 ;  /* 0x00000002ff02723e */ /* 0x000fc800000010ff */
[----:B--2---:R-:W-:Y:S01]  /*12dd0*/  PRMT R14, R2, 0x7610, R14 ;  /* 0x00007610020e7816 */ /* 0x004fe2000000000e */
[----:B------:R-:W-:-:S06]  /*12de0*/  FMUL R2, R18, UR16 ;  /* 0x0000001012027c20 */ /* 0x000fcc0008400000 */
[----:B------:R-:W-:Y:S01]  /*12df0*/  @P1 STG.E.U16 desc[UR12][R4.64+0xf0], R14 ;  /* 0x0000f00e04001986 */ /* 0x000fe2000c10150c */
[----:B------:R-:W-:-:S04]  /*12e00*/  ISETP.GT.AND P1, PT, R3, 0x79, PT ;  /* 0x000000790300780c */ /* 0x000fc80003f24270 */
[----:B------:R-:W-:Y:S02]  /*12e10*/  ISETP.GT.AND P6, PT, R0, RZ, P1 ;  /* 0x000000ff0000720c */ /* 0x000fe40000fc4270 */
[----:B------:R-:W-:-:S04]  /*12e20*/  F2FP.BF16.F32.PACK_AB R2, RZ, R2 ;  /* 0x00000002ff02723e */ /* 0x000fc800000010ff */
[----:B-1----:R-:W-:Y:S01]  /*12e30*/  PRMT R13, R2, 0x7610, R13 ;  /* 0x00007610020d7816 */ /* 0x002fe2000000000d */
[----:B------:R-:W-:-:S06]  /*12e40*/  FMUL R2, R17, UR16 ;  /* 0x0000001011027c20 */ /* 0x000fcc0008400000 */
[----:B------:R1:W-:Y:S01]  /*12e50*/  @P6 STG.E.U16 desc[UR12][R4.64+0xf2], R13 ;  /* 0x0000f20d04006986 */ /* 0x0003e2000c10150c */
[----:B------:R-:W-:Y:S02]  /*12e60*/  ISETP.GT.AND P6, PT, R0, 0x8, P0 ;  /* 0x000000080000780c */ /* 0x000fe400007c4270 */
[----:B------:R-:W-:-:S04]  /*12e70*/  F2FP.BF16.F32.PACK_AB R2, RZ, R2 ;  /* 0x00000002ff02723e */ /* 0x000fc800000010ff */
[----:B------:R-:W-:-:S07]  /*12e80*/  PRMT R15, R2, 0x7610, R15 ;  /* 0x00007610020f7816 */ /* 0x000fce000000000f */
[----:B---3--:R-:W-:Y:S02]  /*12e90*/  @P6 IMAD.MOV.U32 R12, RZ, RZ, R6 ;  /* 0x000000ffff0c6224 */ /* 0x008fe400078e0006 */
[----:B-1----:R-:W-:-:S05]  /*12ea0*/  @P6 IMAD.MOV.U32 R13, RZ, RZ, R7 ;  /* 0x000000ffff0d6224 */ /* 0x002fca00078e0007 */
[----:B------:R1:W-:Y:S01]  /*12eb0*/  @P6 STG.E.U16 desc[UR12][R12.64+0xf0], R15 ;  /* 0x0000f00f0c006986 */ /* 0x0003e2000c10150c */
[----:B------:R-:W-:Y:S01]  /*12ec0*/  ISETP.GT.AND P6, PT, R0, 0x8, P1 ;  /* 0x000000080000780c */ /* 0x000fe20000fc4270 */
[----:B------:R-:W-:-:S05]  /*12ed0*/  FMUL R2, R16, UR16 ;  /* 0x0000001010027c20 */ /* 0x000fca0008400000 */
[----:B------:R-:W-:-:S07]  /*12ee0*/  F2FP.BF16.F32.PACK_AB R2, RZ, R2 ;  /* 0x00000002ff02723e */ /* 0x000fce00000010ff */
[----:B-1----:R-:W-:Y:S02]  /*12ef0*/  @P6 IMAD.MOV.U32 R12, RZ, RZ, R6 ;  /* 0x000000ffff0c6224 */ /* 0x002fe400078e0006 */
[----:B------:R-:W-:-:S05]  /*12f00*/  @P6 IMAD.MOV.U32 R13, RZ, RZ, R7 ;  /* 0x000000ffff0d6224 */ /* 0x000fca00078e0007 */
[----:B------:R1:W-:Y:S01]  /*12f10*/  @P6 STG.E.U16 desc[UR12][R12.64+0xf2], R2 ;  /* 0x0000f2020c006986 */ /* 0x0003e2000c10150c */
[----:B------:R-:W-:-:S04]  /*12f20*/  IADD3 R6, P6, R4, UR7, RZ ;  /* 0x0000000704067c10 */ /* 0x000fc8000ffde0ff */
[----:B------:R-:W-:Y:S02]  /*12f30*/  IADD3.X R7, R5, UR6, RZ, P6, !PT ;  /* 0x0000000605077c10 */ /* 0x000fe4000b7fe4ff */
[----:B------:R-:W-:Y:S01]  /*12f40*/  ISETP.GT.AND P6, PT, R0, 0x40, P5 ;  /* 0x000000400000780c */ /* 0x000fe20002fc4270 */
[----:B------:R-:W-:-:S05]  /*12f50*/  FMUL R152, R152, UR16 ;  /* 0x0000001098987c20 */ /* 0x000fca0008400000 */
[----:B------:R-:W-:-:S07]  /*12f60*/  F2FP.BF16.F32.PACK_AB R152, RZ, R152 ;  /* 0x00000098ff98723e */ /* 0x000fce00000010ff */
[----:B------:R-:W-:Y:S01]  /*12f70*/  @P6 STG.E.U16 desc[UR12][R6.64], R152 ;  /* 0x0000009806006986 */ /* 0x000fe2000c10150c */
[----:B------:R-:W-:Y:S01]  /*12f80*/  ISETP.GT.AND P6, PT, R3, 0x1, PT ;  /* 0x000000010300780c */ /* 0x000fe20003fc4270 */
[----:B------:R-:W-:-:S03]  /*12f90*/  FMUL R153, R153, UR16 ;  /* 0x0000001099997c20 */ /* 0x000fc60008400000 */
[----:B------:R-:W-:Y:S02]  /*12fa0*/  ISETP.GT.AND P6, PT, R0, 0x40, P6 ;  /* 0x000000400000780c */ /* 0x000fe400037c4270 */
[----:B------:R-:W-:Y:S01]  /*12fb0*/  F2FP.BF16.F32.PACK_AB R153, RZ, R153 ;  /* 0x00000099ff99723e */ /* 0x000fe200000010ff */
[----:B------:R-:W-:-:S10]  /*12fc0*/  FMUL R154, R154, UR16 ;  /* 0x000000109a9a7c20 */ /* 0x000fd40008400000 */
[----:B------:R-:W-:Y:S01]  /*12fd0*/  @P6 STG.E.U16 desc[UR12][R6.64+0x2], R153 ;  /* 0x0000029906006986 */ /* 0x000fe2000c10150c */
[----:B-1----:R-:W-:-:S04]  /*12fe0*/  IADD3 R12, P6, R6, UR5, RZ ;  /* 0x00000005060c7c10 */ /* 0x002fc8000ffde0ff */
[----:B------:R-:W-:Y:S02]  /*12ff0*/  IADD3.X R13, R7, UR4, RZ, P6, !PT ;  /* 0x00000004070d7c10 */ /* 0x000fe4000b7fe4ff */
[----:B------:R-:W-:Y:S02]  /*13000*/  ISETP.GT.AND P6, PT, R0, 0x48, P5 ;  /* 0x000000480000780c */ /* 0x000fe40002fc4270 */
[----:B------:R-:W-:-:S11]  /*13010*/  F2FP.BF16.F32.PACK_AB R154, RZ, R154 ;  /* 0x0000009aff9a723e */ /* 0x000fd600000010ff */
[----:B------:R1:W-:Y:S01]  /*13020*/  @P6 STG.E.U16 desc[UR12][R12.64], R154 ;  /* 0x0000009a0c006986 */ /* 0x0003e2000c10150c */
[----:B------:R-:W-:-:S04]  /*13030*/  IADD3 R14, P6, R6, UR5, RZ ;  /* 0x00000005060e7c10 */ /* 0x000fc8000ffde0ff */
[----:B------:R-:W-:Y:S02]  /*13040*/  IADD3.X R15, R7, UR4, RZ, P6, !PT ;  /* 0x00000004070f7c10 */ /* 0x000fe4000b7fe4ff */
[----:B------:R-:W-:Y:S01]  /*13050*/  ISETP.GT.AND P6, PT, R3, 0x1, PT ;  /* 0x000000010300780c */ /* 0x000fe20003fc4270 */
[----:B------:R-:W-:-:S03]  /*13060*/  FMUL R155, R155, UR16 ;  /* 0x000000109b9b7c20 */ /* 0x000fc60008400000 */
[----:B------:R-:W-:Y:S02]  /*13070*/  ISETP.GT.AND P6, PT, R0, 0x48, P6 ;  /* 0x000000480000780c */ /* 0x000fe400037c4270 */
[----:B------:R-:W-:Y:S01]  /*13080*/  F2FP.BF16.F32.PACK_AB R155, RZ, R155 ;  /* 0x0000009bff9b723e */ /* 0x000fe200000010ff */
[----:B------:R-:W-:-:S10]  /*13090*/  FMUL R156, R156, UR16 ;  /* 0x000000109c9c7c20 */ /* 0x000fd40008400000 */
[----:B------:R-:W-:Y:S01]  /*130a0*/  @P6 STG.E.U16 desc[UR12][R14.64+0x2], R155 ;  /* 0x0000029b0e006986 */ /* 0x000fe2000c10150c */
[----:B------:R-:W-:-:S04]  /*130b0*/  ISETP.GT.AND P6, PT, R3, 0x8, PT ;  /* 0x000000080300780c */ /* 0x000fc80003fc4270 */
        /* <DEDUP_REMOVED lines=278> */
[----:B------:R-:W-:-:S11]  /*14220*/  F2FP.BF16.F32.PACK_AB R213, RZ, R213 ;  /* 0x000000d5ffd5723e */ /* 0x000fd600000010ff */
[----:B------:R2:W-:Y:S01]  /*14230*/  @P6 STG.E.U16 desc[UR12][R6.64+0xf2], R213 ;  /* 0x0000f2d506006986 */ /* 0x0005e2000c10150c */
[----:B-1----:R-:W-:-:S04]  /*14240*/  IADD3 R12, P6, R4, UR22, RZ ;  /* 0x00000016040c7c10 */ /* 0x002fc8000ffde0ff */
[----:B------:R-:W-:Y:S02]  /*14250*/  IADD3.X R13, R5, UR10, RZ, P6, !PT ;  /* 0x0000000a050d7c10 */ /* 0x000fe4000b7fe4ff */
[----:B------:R-:W-:Y:S01]  /*14260*/  ISETP.GT.AND P6, PT, R0, 0x48, P0 ;  /* 0x000000480000780c */ /* 0x000fe200007c4270 */
[----:B------:R-:W-:-:S05]  /*14270*/  FMUL R214, R214, UR16 ;  /* 0x00000010d6d67c20 */ /* 0x000fca0008400000 */
[----:B------:R-:W-:-:S07]  /*14280*/  F2FP.BF16.F32.PACK_AB R214, RZ, R214 ;  /* 0x000000d6ffd6723e */ /* 0x000fce00000010ff */
[----:B--2---:R-:W-:Y:S02]  /*14290*/  @P6 IMAD.MOV.U32 R6, RZ, RZ, R10 ;  /* 0x000000ffff066224 */ /* 0x004fe400078e000a */
[----:B------:R-:W-:Y:S02]  /*142a0*/  @P6 IMAD.MOV.U32 R7, RZ, RZ, R11 ;  /* 0x000000ffff076224 */ /* 0x000fe400078e000b */
[----:B------:R-:W-:-:S03]  /*142b0*/  FMUL R215, R215, UR16 ;  /* 0x00000010d7d77c20 */ /* 0x000fc60008400000 */
[----:B------:R1:W-:Y:S01]  /*142c0*/  @P6 STG.E.U16 desc[UR12][R6.64+0xf0], R214 ;  /* 0x0000f0d606006986 */ /* 0x0003e2000c10150c */
[----:B------:R-:W-:Y:S02]  /*142d0*/  ISETP.GT.AND P6, PT, R0, 0x48, P1 ;  /* 0x000000480000780c */ /* 0x000fe40000fc4270 */
[----:B------:R-:W-:Y:S01]  /*142e0*/  F2FP.BF16.F32.PACK_AB R215, RZ, R215 ;  /* 0x000000d7ffd7723e */ /* 0x000fe200000010ff */
[----:B------:R-:W-:-:S10]  /*142f0*/  FMUL R88, R88, UR16 ;  /* 0x0000001058587c20 */ /* 0x000fd40008400000 */
[----:B------:R2:W-:Y:S01]  /*14300*/  @P6 STG.E.U16 desc[UR12][R10.64+0xf2], R215 ;  /* 0x0000f2d70a006986 */ /* 0x0005e2000c10150c */
[----:B------:R-:W-:Y:S02]  /*14310*/  ISETP.GT.AND P6, PT, R0, 0x80, P5 ;  /* 0x000000800000780c */ /* 0x000fe40002fc4270 */
[----:B------:R-:W-:Y:S01]  /*14320*/  F2FP.BF16.F32.PACK_AB R88, RZ, R88 ;  /* 0x00000058ff58723e */ /* 0x000fe200000010ff */
[----:B------:R-:W-:-:S10]  /*14330*/  FMUL R89, R89, UR16 ;  /* 0x0000001059597c20 */ /* 0x000fd40008400000 */
[----:B------:R-:W-:Y:S01]  /*14340*/  @P6 STG.E.U16 desc[UR12][R12.64], R88 ;  /* 0x000000580c006986 */ /* 0x000fe2000c10150c */
[----:B------:R-:W-:-:S04]  /*14350*/  ISETP.GT.AND P6, PT, R3, 0x1, PT ;  /* 0x000000010300780c */ /* 0x000fc80003fc4270 */
[----:B------:R-:W-:Y:S02]  /*14360*/  ISETP.GT.AND P6, PT, R0, 0x80, P6 ;  /* 0x000000800000780c */ /* 0x000fe400037c4270 */
[----:B------:R-:W-:-:S11]  /*14370*/  F2FP.BF16.F32.PACK_AB R89, RZ, R89 ;  /* 0x00000059ff59723e */ /* 0x000fd600000010ff */
[----:B------:R-:W-:Y:S01]  /*14380*/  @P6 STG.E.U16 desc[UR12][R12.64+0x2], R89 ;  /* 0x000002590c006986 */ /* 0x000fe2000c10150c */
[----:B-1----:R-:W-:-:S04]  /*14390*/  IADD3 R6, P6, R12, UR5, RZ ;  /* 0x000000050c067c10 */ /* 0x002fc8000ffde0ff */
[----:B------:R-:W-:Y:S02]  /*143a0*/  IADD3.X R7, R13, UR4, RZ, P6, !PT ;  /* 0x000000040d077c10 */ /* 0x000fe4000b7fe4ff */
[----:B--2---:R-:W-:-:S04]  /*143b0*/  IADD3 R10, P6, R12, UR5, RZ ;  /* 0x000000050c0a7c10 */ /* 0x004fc8000ffde0ff */
[----:B------:R-:W-:Y:S02]  /*143c0*/  IADD3.X R11, R13, UR4, RZ, P6, !PT ;  /* 0x000000040d0b7c10 */ /* 0x000fe4000b7fe4ff */
[----:B------:R-:W-:Y:S01]  /*143d0*/  ISETP.GT.AND P6, PT, R0, 0x88, P5 ;  /* 0x000000880000780c */ /* 0x000fe20002fc4270 */
[----:B------:R-:W-:-:S05]  /*143e0*/  FMUL R90, R90, UR16 ;  /* 0x000000105a5a7c20 */ /* 0x000fca0008400000 */
[----:B------:R-:W-:-:S07]  /*143f0*/  F2FP.BF16.F32.PACK_AB R90, RZ, R90 ;  /* 0x0000005aff5a723e */ /* 0x000fce00000010ff */
[----:B------:R1:W-:Y:S01]  /*14400*/  @P6 STG.E.U16 desc[UR12][R6.64], R90 ;  /* 0x0000005a06006986 */ /* 0x0003e2000c10150c */
[----:B------:R-:W-:Y:S01]  /*14410*/  ISETP.GT.AND P6, PT, R3, 0x1, PT ;  /* 0x000000010300780c */ /* 0x000fe20003fc4270 */
[----:B------:R-:W-:-:S03]  /*14420*/  FMUL R91, R91, UR16 ;  /* 0x000000105b5b7c20 */ /* 0x000fc60008400000 */
[----:B------:R-:W-:Y:S02]  /*14430*/  ISETP.GT.AND P6, PT, R0, 0x88, P6 ;  /* 0x000000880000780c */ /* 0x000fe400037c4270 */
[----:B------:R-:W-:Y:S01]  /*14440*/  F2FP.BF16.F32.PACK_AB R91, RZ, R91 ;  /* 0x0000005bff5b723e */ /* 0x000fe200000010ff */
[----:B------:R-:W-:-:S10]  /*14450*/  FMUL R92, R92, UR16 ;  /* 0x000000105c5c7c20 */ /* 0x000fd40008400000 */
[----:B------:R2:W-:Y:S01]  /*14460*/  @P6 STG.E.U16 desc[UR12][R10.64+0x2], R91 ;  /* 0x0000025b0a006986 */ /* 0x0005e2000c10150c */
[----:B------:R-:W-:-:S04]  /*14470*/  ISETP.GT.AND P6, PT, R3, 0x8, PT ;  /* 0x000000080300780c */ /* 0x000fc80003fc4270 */
[----:B------:R-:W-:Y:S02]  /*14480*/  ISETP.GT.AND P6, PT, R0, 0x80, P6 ;  /* 0x000000800000780c */ /* 0x000fe400037c4270 */
[----:B------:R-:W-:Y:S01]  /*14490*/  F2FP.BF16.F32.PACK_AB R92, RZ, R92 ;  /* 0x0000005cff5c723e */ /* 0x000fe200000010ff */
[----:B------:R-:W-:-:S10]  /*144a0*/  FMUL R93, R93, UR16 ;  /* 0x000000105d5d7c20 */ /* 0x000fd40008400000 */
[----:B------:R-:W-:Y:S01]  /*144b0*/  @P6 STG.E.U16 desc[UR12][R12.64+0x10], R92 ;  /* 0x0000105c0c006986 */ /* 0x000fe2000c10150c */
[----:B------:R-:W-:-:S04]  /*144c0*/  ISETP.GT.AND P6, PT, R3, 0x9, PT ;  /* 0x000000090300780c */ /* 0x000fc80003fc4270 */
[----:B------:R-:W-:Y:S01]  /*144d0*/  ISETP.GT.AND P6, PT, R0, 0x80, P6 ;  /* 0x000000800000780c */ /* 0x000fe200037c4270 */
[----:B-1----:R-:W-:Y:S01]  /*144e0*/  IMAD.U32 R7, RZ, RZ, UR18 ;  /* 0x00000012ff077e24 */ /* 0x002fe2000f8e00ff */
[----:B------:R-:W-:Y:S01]  /*144f0*/  UIMAD UR6, UR19, 0x180, URZ ;  /* 0x00000180130678a4 */ /* 0x000fe2000f8e023f */
[----:B------:R-:W-:Y:S02]  /*14500*/  F2FP.BF16.F32.PACK_AB R93, RZ, R93 ;  /* 0x0000005dff5d723e */ /* 0x000fe400000010ff */
[----:B------:R-:W-:-:S04]  /*14510*/  IMAD.WIDE.U32 R4, R7, 0x180, R4 ;  /* 0x0000018007047825 */ /* 0x000fc800078e0004 */
[----:B--2---:R-:W-:-:S04]  /*14520*/  VIADD R11, R5, UR6 ;  /* 0x00000006050b7c36 */ /* 0x004fc80008000000 */
[----:B------:R-:W-:Y:S01]  /*14530*/  @P6 STG.E.U16 desc[UR12][R12.64+0x12], R93 ;  /* 0x0000125d0c006986 */ /* 0x000fe2000c10150c */
        /* <DEDUP_REMOVED lines=273> */
[----:B------:R-:W-:Y:S02]  /*15650*/  VIADD R5, R5, UR6 ;  /* 0x0000000605057c36 */ /* 0x000fe40008000000 */
[----:B------:R-:W-:-:S08]  /*15660*/  FMUL R150, R150, UR16 ;  /* 0x0000001096967c20 */ /* 0x000fd00008400000 */
[----:B------:R-:W-:Y:S01]  /*15670*/  @P6 STG.E.U16 desc[UR12][R12.64+0xf2], R149 ;  /* 0x0000f2950c006986 */ /* 0x000fe2000c10150c */
[----:B------:R-:W-:-:S04]  /*15680*/  IADD3 R14, P6, R4, UR5, RZ ;  /* 0x00000005040e7c10 */ /* 0x000fc8000ffde0ff */
[----:B------:R-:W-:Y:S02]  /*15690*/  IADD3.X R15, R5, UR4, RZ, P6, !PT ;  /* 0x00000004050f7c10 */ /* 0x000fe4000b7fe4ff */
        /* <DEDUP_REMOVED lines=10> */
[----:B------:R-:W-:-:S05]  /*15740*/  @P6 IMAD.MOV.U32 R10, RZ, RZ, R4 ;  /* 0x000000ffff0a6224 */ /* 0x000fca00078e0004 */
[----:B------:R1:W-:Y:S01]  /*15750*/  @P6 STG.E.U16 desc[UR12][R10.64], R24 ;  /* 0x000000180a006986 */ /* 0x0003e2000c10150c */
[----:B------:R-:W-:-:S04]  /*15760*/  ISETP.GT.AND P6, PT, R3, 0x1, PT ;  /* 0x000000010300780c */ /* 0x000fc80003fc4270 */
[C---:B------:R-:W-:Y:S01]  /*15770*/  ISETP.GT.AND P6, PT, R0.reuse, 0xc0, P6 ;  /* 0x000000c00000780c */ /* 0x040fe200037c4270 */
[----:B------:R-:W-:Y:S01]  /*15780*/  FMUL R25, R25, UR16 ;  /* 0x0000001019197c20 */ /* 0x000fe20008400000 */
[----:B------:R-:W-:Y:S01]  /*15790*/  ISETP.GT.AND P5, PT, R0, 0xc8, P5 ;  /* 0x000000c80000780c */ /* 0x000fe20002fa4270 */
[----:B------:R-:W-:-:S03]  /*157a0*/  FMUL R26, R26, UR16 ;  /* 0x000000101a1a7c20 */ /* 0x000fc60008400000 */
[----:B------:R-:W-:Y:S02]  /*157b0*/  F2FP.BF16.F32.PACK_AB R25, RZ, R25 ;  /* 0x00000019ff19723e */ /* 0x000fe400000010ff */
[----:B------:R-:W-:-:S05]  /*157c0*/  F2FP.BF16.F32.PACK_AB R26, RZ, R26 ;  /* 0x0000001aff1a723e */ /* 0x000fca00000010ff */
[----:B-1----:R-:W-:-:S05]  /*157d0*/  @P6 IMAD.MOV.U32 R10, RZ, RZ, R4 ;  /* 0x000000ffff0a6224 */ /* 0x002fca00078e0004 */
[----:B------:R-:W-:Y:S01]  /*157e0*/  @P6 STG.E.U16 desc[UR12][R10.64+0x2], R25 ;  /* 0x000002190a006986 */ /* 0x000fe2000c10150c */
[----:B------:R-:W-:-:S03]  /*157f0*/  ISETP.GT.AND P6, PT, R3, 0x1, PT ;  /* 0x000000010300780c */ /* 0x000fc60003fc4270 */
[----:B------:R-:W-:Y:S01]  /*15800*/  @P5 STG.E.U16 desc[UR12][R6.64], R26 ;  /* 0x0000001a06005986 */ /* 0x000fe2000c10150c */
[----:B------:R-:W-:Y:S01]  /*15810*/  ISETP.GT.AND P5, PT, R0, 0xc8, P6 ;  /* 0x000000c80000780c */ /* 0x000fe200037a4270 */
[----:B------:R-:W-:Y:S01]  /*15820*/  FMUL R27, R27, UR16 ;  /* 0x000000101b1b7c20 */ /* 0x000fe20008400000 */
[----:B------:R-:W-:-:S04]  /*15830*/  ISETP.GT.AND P6, PT, R3, 0x8, PT ;  /* 0x000000080300780c */ /* 0x000fc80003fc4270 */
[----:B------:R-:W-:Y:S01]  /*15840*/  F2FP.BF16.F32.PACK_AB R27, RZ, R27 ;  /* 0x0000001bff1b723e */ /* 0x000fe200000010ff */
[----:B------:R-:W-:-:S06]  /*15850*/  FMUL R28, R28, UR16 ;  /* 0x000000101c1c7c20 */ /* 0x000fcc0008400000 */
[----:B------:R1:W-:Y:S01]  /*15860*/  @P5 STG.E.U16 desc[UR12][R6.64+0x2], R27 ;  /* 0x0000021b06005986 */ /* 0x0003e2000c10150c */
[----:B------:R-:W-:Y:S02]  /*15870*/  ISETP.GT.AND P5, PT, R0, 0xc0, P6 ;  /* 0x000000c00000780c */ /* 0x000fe400037a4270 */
[----:B------:R-:W-:Y:S02]  /*15880*/  F2FP.BF16.F32.PACK_AB R28, RZ, R28 ;  /* 0x0000001cff1c723e */ /* 0x000fe400000010ff */
[----:B------:R-:W-:Y:S01]  /*15890*/  ISETP.GT.AND P6, PT, R3, 0x9, PT ;  /* 0x000000090300780c */ /* 0x000fe20003fc4270 */
[----:B------:R-:W-:-:S08]  /*158a0*/  FMUL R29, R29, UR16 ;  /* 0x000000101d1d7c20 */ /* 0x000fd00008400000 */
        /* <DEDUP_REMOVED lines=11> */
[----:B------:R-:W-:Y:S02]  /*15960*/  F2FP.BF16.F32.PACK_AB R31, RZ, R31 ;  /* 0x0000001fff1f723e */ /* 0x000fe400000010ff */
[----:B------:R-:W-:-:S09]  /*15970*/  ISETP.GT.AND P6, PT, R3, 0x10, PT ;  /* 0x000000100300780c */ /* 0x000fd20003fc4270 */
[----:B-1----:R-:W-:Y:S02]  /*15980*/  @P5 IMAD.MOV.U32 R6, RZ, RZ, R14 ;  /* 0x000000ffff065224 */ /* 0x002fe400078e000e */
[----:B------:R-:W-:Y:S02]  /*15990*/  @P5 IMAD.MOV.U32 R7, RZ, RZ, R15 ;  /* 0x000000ffff075224 */ /* 0x000fe400078e000f */
[----:B------:R-:W-:-:S03]  /*159a0*/  FMUL R32, R32, UR16 ;  /* 0x0000001020207c20 */ /* 0x000fc60008400000 */
[----:B------:R1:W-:Y:S01]  /*159b0*/  @P5 STG.E.U16 desc[UR12][R6.64+0x12], R31 ;  /* 0x0000121f06005986 */ /* 0x0003e2000c10150c */
[----:B------:R-:W-:Y:S02]  /*159c0*/  ISETP.GT.AND P5, PT, R0, 0xc0, P6 ;  /* 0x000000c00000780c */ /* 0x000fe400037a4270 */
[----:B------:R-:W-:Y:S02]  /*159d0*/  F2FP.BF16.F32.PACK_AB R32, RZ, R32 ;  /* 0x00000020ff20723e */ /* 0x000fe400000010ff */
[----:B------:R-:W-:Y:S01]  /*159e0*/  ISETP.GT.AND P6, PT, R3, 0x11, PT ;  /* 0x000000110300780c */ /* 0x000fe20003fc4270 */
[----:B------:R-:W-:-:S08]  /*159f0*/  FMUL R33, R33, UR16 ;  /* 0x0000001021217c20 */ /* 0x000fd00008400000 */
[----:B------:R-:W-:Y:S01]  /*15a00*/  @P5 STG.E.U16 desc[UR12][R4.64+0x20], R32 ;  /* 0x0000202004005986 */ /* 0x000fe2000c10150c */
[----:B------:R-:W-:Y:S02]  /*15a10*/  ISETP.GT.AND P5, PT, R0, 0xc0, P6 ;  /* 0x000000c00000780c */ /* 0x000fe400037a4270 */
[----:B------:R-:W-:-:S11]  /*15a20*/  F2FP.BF16.F32.PACK_AB R33, RZ, R33 ;  /* 0x00000021ff21723e */ /* 0x000fd600000010ff */
[----:B------:R-:W-:Y:S01]  /*15a30*/  @P5 STG.E.U16 desc[UR12][R4.64+0x22], R33 ;  /* 0x0000222104005986 */ /* 0x000fe2000c10150c */
[----:B------:R-:W-:-:S04]  /*15a40*/  ISETP.GT.AND P5, PT, R3, 0x10, PT ;  /* 0x000000100300780c */ /* 0x000fc80003fa4270 */
[----:B------:R-:W-:Y:S01]  /*15a50*/  ISETP.GT.AND P5, PT, R0, 0xc8, P5 ;  /* 0x000000c80000780c */ /* 0x000fe20002fa4270 */
[----:B------:R-:W-:-:S05]  /*15a60*/  FMUL R34, R34, UR16 ;  /* 0x0000001022227c20 */ /* 0x000fca0008400000 */
[----:B------:R-:W-:-:S07]  /*15a70*/  F2FP.BF16.F32.PACK_AB R34, RZ, R34 ;  /* 0x00000022ff22723e */ /* 0x000fce00000010ff */
[----:B-1----:R-:W-:Y:S02]  /*15a80*/  @P5 IMAD.MOV.U32 R6, RZ, RZ, R14 ;  /* 0x000000ffff065224 */ /* 0x002fe400078e000e */
[----:B------:R-:W-:-:S05]  /*15a90*/  @P5 IMAD.MOV.U32 R7, RZ, RZ, R15 ;  /* 0x000000ffff075224 */ /* 0x000fca00078e000f */
[----:B------:R1:W-:Y:S01]  /*15aa0*/  @P5 STG.E.U16 desc[UR12][R6.64+0x20], R34 ;  /* 0x0000202206005986 */ /* 0x0003e2000c10150c */
[----:B------:R-:W-:Y:S01]  /*15ab0*/  ISETP.GT.AND P5, PT, R0, 0xc8, P6 ;  /* 0x000000c80000780c */ /* 0x000fe200037a4270 */
[----:B------:R-:W-:Y:S01]  /*15ac0*/  FMUL R35, R35, UR16 ;  /* 0x0000001023237c20 */ /* 0x000fe20008400000 */
[----:B------:R-:W-:-:S04]  /*15ad0*/  ISETP.GT.AND P6, PT, R3, 0x18, PT ;  /* 0x000000180300780c */ /* 0x000fc80003fc4270 */
[----:B------:R-:W-:-:S07]  /*15ae0*/  F2FP.BF16.F32.PACK_AB R35, RZ, R35 ;  /* 0x00000023ff23723e */ /* 0x000fce00000010ff */
        /* <DEDUP_REMOVED lines=225> */
[----:B------:R-:W-:Y:S01]  /*16900*/  @P5 STG.E.U16 desc[UR12][R6.64+0xc0], R74 ;  /* 0x0000c04a06005986 */ /* 0x000fe2000c10150c */
[----:B------:R-:W-:Y:S01]  /*16910*/  ISETP.GT.AND P5, PT, R0, 0xc8, P6 ;  /* 0x000000c80000780c */ /* 0x000fe200037a4270 */
[----:B------:R-:W-:Y:S01]  /*16920*/  FMUL R75, R75, UR16 ;  /* 0x000000104b4b7c20 */ /* 0x000fe20008400000 */
[----:B------:R-:W-:-:S04]  /*16930*/  ISETP.GT.AND P6, PT, R3, 0x68, PT ;  /* 0x000000680300780c */ /* 0x000fc80003fc4270 */
[----:B------:R-:W-:-:S07]  /*16940*/  F2FP.BF16.F32.PACK_AB R75, RZ, R75 ;  /* 0x0000004bff4b723e */ /* 0x000fce00000010ff */
[----:B------:R-:W-:Y:S02]  /*16950*/  @P5 IMAD.MOV.U32 R2, RZ, RZ, R14 ;  /* 0x000000ffff025224 */ /* 0x000fe400078e000e */
[----:B------:R-:W-:-:S05]  /*16960*/  @P5 IMAD.MOV.U32 R3, RZ, RZ, R15 ;  /* 0x000000ffff035224 */ /* 0x000fca00078e000f */
[----:B------:R1:W-:Y:S01]  /*16970*/  @P5 STG.E.U16 desc[UR12][R2.64+0xc2], R75 ;  /* 0x0000c24b02005986 */ /* 0x0003e2000c10150c */
[----:B------:R-:W-:Y:S01]  /*16980*/  ISETP.GT.AND P5, PT, R0, 0xc0, P6 ;  /* 0x000000c00000780c */ /* 0x000fe200037a4270 */
[----:B------:R-:W-:-:S05]  /*16990*/  FMUL R76, R76, UR16 ;  /* 0x000000104c4c7c20 */ /* 0x000fca0008400000 */
[----:B------:R-:W-:-:S07]  /*169a0*/  F2FP.BF16.F32.PACK_AB R76, RZ, R76 ;  /* 0x0000004cff4c723e */ /* 0x000fce00000010ff */
[----:B-1----:R-:W-:Y:S02]  /*169b0*/  @P5 IMAD.MOV.U32 R2, RZ, RZ, R4 ;  /* 0x000000ffff025224 */ /* 0x002fe400078e0004 */
[----:B------:R-:W-:-:S05]  /*169c0*/  @P5 IMAD.MOV.U32 R3, RZ, RZ, R5 ;  /* 0x000000ffff035224 */ /* 0x000fca00078e0005 */
[----:B------:R1:W-:Y:S01]  /*169d0*/  @P5 STG.E.U16 desc[UR12][R2.64+0xd0], R76 ;  /* 0x0000d04c02005986 */ /* 0x0003e2000c10150c */
[C---:B------:R-:W-:Y:S02]  /*169e0*/  ISETP.GT.AND P5, PT, R0.reuse, 0xc0, P4 ;  /* 0x000000c00000780c */ /* 0x040fe400027a4270 */
[C---:B------:R-:W-:Y:S01]  /*169f0*/  ISETP.GT.AND P6, PT, R0.reuse, 0xc8, P6 ;  /* 0x000000c80000780c */ /* 0x040fe200037c4270 */
[----:B------:R-:W-:Y:S01]  /*16a00*/  FMUL R77, R77, UR16 ;  /* 0x000000104d4d7c20 */ /* 0x000fe20008400000 */
[----:B------:R-:W-:Y:S01]  /*16a10*/  ISETP.GT.AND P4, PT, R0, 0xc8, P4 ;  /* 0x000000c80000780c */ /* 0x000fe20002784270 */
[----:B------:R-:W-:-:S03]  /*16a20*/  FMUL R78, R78, UR16 ;  /* 0x000000104e4e7c20 */ /* 0x000fc60008400000 */
[----:B------:R-:W-:-:S05]  /*16a30*/  F2FP.BF16.F32.PACK_AB R77, RZ, R77 ;  /* 0x0000004dff4d723e */ /* 0x000fca00000010ff */
[----:B-1----:R-:W-:Y:S02]  /*16a40*/  @P5 IMAD.MOV.U32 R2, RZ, RZ, R4 ;  /* 0x000000ffff025224 */ /* 0x002fe400078e0004 */
[----:B------:R-:W-:Y:S01]  /*16a50*/  @P5 IMAD.MOV.U32 R3, RZ, RZ, R5 ;  /* 0x000000ffff035224 */ /* 0x000fe200078e0005 */
[----:B------:R-:W-:Y:S01]  /*16a60*/  F2FP.BF16.F32.PACK_AB R78, RZ, R78 ;  /* 0x0000004eff4e723e */ /* 0x000fe200000010ff */
[----:B------:R-:W-:-:S03]  /*16a70*/  FMUL R79, R79, UR16 ;  /* 0x000000104f4f7c20 */ /* 0x000fc60008400000 */
[----:B------:R1:W-:Y:S01]  /*16a80*/  @P5 STG.E.U16 desc[UR12][R2.64+0xd2], R77 ;  /* 0x0000d24d02005986 */ /* 0x0003e2000c10150c */
[----:B------:R-:W-:Y:S02]  /*16a90*/  ISETP.GT.AND P5, PT, R0, 0xc0, P2 ;  /* 0x000000c00000780c */ /* 0x000fe400017a4270 */
[----:B------:R-:W-:Y:S01]  /*16aa0*/  F2FP.BF16.F32.PACK_AB R79, RZ, R79 ;  /* 0x0000004fff4f723e */ /* 0x000fe200000010ff */
[----:B-1----:R-:W-:Y:S02]  /*16ab0*/  @P6 IMAD.MOV.U32 R2, RZ, RZ, R14 ;  /* 0x000000ffff026224 */ /* 0x002fe400078e000e */
[----:B------:R-:W-:-:S05]  /*16ac0*/  @P6 IMAD.MOV.U32 R3, RZ, RZ, R15 ;  /* 0x000000ffff036224 */ /* 0x000fca00078e000f */
[----:B------:R1:W-:Y:S01]  /*16ad0*/  @P6 STG.E.U16 desc[UR12][R2.64+0xd0], R78 ;  /* 0x0000d04e02006986 */ /* 0x0003e2000c10150c */
[----:B------:R-:W-:Y:S01]  /*16ae0*/  FMUL R80, R80, UR16 ;  /* 0x0000001050507c20 */ /* 0x000fe20008400000 */
[----:B-1----:R-:W-:Y:S02]  /*16af0*/  @P4 IMAD.MOV.U32 R2, RZ, RZ, R14 ;  /* 0x000000ffff024224 */ /* 0x002fe400078e000e */
[----:B------:R-:W-:-:S05]  /*16b00*/  @P4 IMAD.MOV.U32 R3, RZ, RZ, R15 ;  /* 0x000000ffff034224 */ /* 0x000fca00078e000f */
[----:B------:R1:W-:Y:S01]  /*16b10*/  @P4 STG.E.U16 desc[UR12][R2.64+0xd2], R79 ;  /* 0x0000d24f02004986 */ /* 0x0003e2000c10150c */
[C---:B------:R-:W-:Y:S02]  /*16b20*/  ISETP.GT.AND P4, PT, R0.reuse, 0xc0, P3 ;  /* 0x000000c00000780c */ /* 0x040fe40001f84270 */
[C---:B------:R-:W-:Y:S01]  /*16b30*/  ISETP.GT.AND P2, PT, R0.reuse, 0xc8, P2 ;  /* 0x000000c80000780c */ /* 0x040fe20001744270 */
[----:B------:R-:W-:Y:S01]  /*16b40*/  FMUL R81, R81, UR16 ;  /* 0x0000001051517c20 */ /* 0x000fe20008400000 */
[----:B------:R-:W-:Y:S02]  /*16b50*/  F2FP.BF16.F32.PACK_AB R80, RZ, R80 ;  /* 0x00000050ff50723e */ /* 0x000fe400000010ff */
[----:B------:R-:W-:Y:S01]  /*16b60*/  ISETP.GT.AND P3, PT, R0, 0xc8, P3 ;  /* 0x000000c80000780c */ /* 0x000fe20001f64270 */
[----:B-1----:R-:W-:Y:S02]  /*16b70*/  @P5 IMAD.MOV.U32 R2, RZ, RZ, R4 ;  /* 0x000000ffff025224 */ /* 0x002fe400078e0004 */
[----:B------:R-:W-:Y:S01]  /*16b80*/  @P5 IMAD.MOV.U32 R3, RZ, RZ, R5 ;  /* 0x000000ffff035224 */ /* 0x000fe200078e0005 */
[----:B------:R-:W-:Y:S01]  /*16b90*/  F2FP.BF16.F32.PACK_AB R81, RZ, R81 ;  /* 0x00000051ff51723e */ /* 0x000fe200000010ff */
[----:B------:R-:W-:-:S03]  /*16ba0*/  FMUL R82, R82, UR16 ;  /* 0x0000001052527c20 */ /* 0x000fc60008400000 */
[----:B------:R1:W-:Y:S01]  /*16bb0*/  @P5 STG.E.U16 desc[UR12][R2.64+0xe0], R80 ;  /* 0x0000e05002005986 */ /* 0x0003e2000c10150c */
[C---:B------:R-:W-:Y:S02]  /*16bc0*/  ISETP.GT.AND P6, PT, R0.reuse, 0xc0, P0 ;  /* 0x000000c00000780c */ /* 0x040fe400007c4270 */
[C---:B------:R-:W-:Y:S02]  /*16bd0*/  ISETP.GT.AND P5, PT, R0.reuse, 0xc0, P1 ;  /* 0x000000c00000780c */ /* 0x040fe40000fa4270 */
[----:B------:R-:W-:Y:S01]  /*16be0*/  ISETP.GT.AND P0, PT, R0, 0xc8, P0 ;  /* 0x000000c80000780c */ /* 0x000fe20000704270 */
[----:B-1----:R-:W-:Y:S02]  /*16bf0*/  @P4 IMAD.MOV.U32 R2, RZ, RZ, R4 ;  /* 0x000000ffff024224 */ /* 0x002fe400078e0004 */
[----:B------:R-:W-:Y:S01]  /*16c00*/  @P4 IMAD.MOV.U32 R3, RZ, RZ, R5 ;  /* 0x000000ffff034224 */ /* 0x000fe200078e0005 */
[----:B------:R-:W-:Y:S01]  /*16c10*/  F2FP.BF16.F32.PACK_AB R82, RZ, R82 ;  /* 0x00000052ff52723e */ /* 0x000fe200000010ff */
[----:B------:R-:W-:-:S03]  /*16c20*/  FMUL R83, R83, UR16 ;  /* 0x0000001053537c20 */ /* 0x000fc60008400000 */
[----:B------:R1:W-:Y:S01]  /*16c30*/  @P4 STG.E.U16 desc[UR12][R2.64+0xe2], R81 ;  /* 0x0000e25102004986 */ /* 0x0003e2000c10150c */
[----:B------:R-:W-:Y:S01]  /*16c40*/  FMUL R84, R84, UR16 ;  /* 0x0000001054547c20 */ /* 0x000fe20008400000 */
[----:B------:R-:W-:Y:S01]  /*16c50*/  ISETP.GT.AND P1, PT, R0, 0xc8, P1 ;  /* 0x000000c80000780c */ /* 0x000fe20000f24270 */
[----:B------:R-:W-:Y:S01]  /*16c60*/  FMUL R85, R85, UR16 ;  /* 0x0000001055557c20 */ /* 0x000fe20008400000 */
[----:B------:R-:W-:Y:S01]  /*16c70*/  F2FP.BF16.F32.PACK_AB R83, RZ, R83 ;  /* 0x00000053ff53723e */ /* 0x000fe200000010ff */
[----:B------:R-:W-:Y:S01]  /*16c80*/  FMUL R86, R86, UR16 ;  /* 0x0000001056567c20 */ /* 0x000fe20008400000 */
[----:B-1----:R-:W-:Y:S02]  /*16c90*/  @P2 IMAD.MOV.U32 R2, RZ, RZ, R14 ;  /* 0x000000ffff022224 */ /* 0x002fe400078e000e */
[----:B------:R-:W-:-:S05]  /*16ca0*/  @P2 IMAD.MOV.U32 R3, RZ, RZ, R15 ;  /* 0x000000ffff032224 */ /* 0x000fca00078e000f */
[----:B------:R1:W-:Y:S01]  /*16cb0*/  @P2 STG.E.U16 desc[UR12][R2.64+0xe0], R82 ;  /* 0x0000e05202002986 */ /* 0x0003e2000c10150c */
[----:B------:R-:W-:Y:S01]  /*16cc0*/  F2FP.BF16.F32.PACK_AB R84, RZ, R84 ;  /* 0x00000054ff54723e */ /* 0x000fe200000010ff */
[----:B------:R-:W-:Y:S01]  /*16cd0*/  @P5 IMAD.MOV.U32 R6, RZ, RZ, R4 ;  /* 0x000000ffff065224 */ /* 0x000fe200078e0004 */
[----:B------:R-:W-:Y:S01]  /*16ce0*/  F2FP.BF16.F32.PACK_AB R85, RZ, R85 ;  /* 0x00000055ff55723e */ /* 0x000fe200000010ff */
[----:B------:R-:W-:Y:S01]  /*16cf0*/  @P5 IMAD.MOV.U32 R7, RZ, RZ, R5 ;  /* 0x000000ffff075224 */ /* 0x000fe200078e0005 */
[----:B------:R-:W-:Y:S01]  /*16d00*/  F2FP.BF16.F32.PACK_AB R86, RZ, R86 ;  /* 0x00000056ff56723e */ /* 0x000fe200000010ff */
[----:B-1----:R-:W-:Y:S02]  /*16d10*/  @P3 IMAD.MOV.U32 R2, RZ, RZ, R14 ;  /* 0x000000ffff023224 */ /* 0x002fe400078e000e */
[----:B------:R-:W-:-:S05]  /*16d20*/  @P3 IMAD.MOV.U32 R3, RZ, RZ, R15 ;  /* 0x000000ffff033224 */ /* 0x000fca00078e000f */
[----:B------:R1:W-:Y:S04]  /*16d30*/  @P3 STG.E.U16 desc[UR12][R2.64+0xe2], R83 ;  /* 0x0000e25302003986 */ /* 0x0003e8000c10150c */
[----:B------:R2:W-:Y:S04]  /*16d40*/  @P6 STG.E.U16 desc[UR12][R4.64+0xf0], R84 ;  /* 0x0000f05404006986 */ /* 0x0005e8000c10150c */
[----:B------:R2:W-:Y:S01]  /*16d50*/  @P5 STG.E.U16 desc[UR12][R6.64+0xf2], R85 ;  /* 0x0000f25506005986 */ /* 0x0005e2000c10150c */
[----:B-1----:R-:W-:Y:S02]  /*16d60*/  @P0 IMAD.MOV.U32 R2, RZ, RZ, R14 ;  /* 0x000000ffff020224 */ /* 0x002fe400078e000e */
[----:B------:R-:W-:-:S02]  /*16d70*/  @P0 IMAD.MOV.U32 R3, RZ, RZ, R15 ;  /* 0x000000ffff030224 */ /* 0x000fc400078e000f */
[----:B------:R-:W-:-:S03]  /*16d80*/  FMUL R87, R87, UR16 ;  /* 0x0000001057577c20 */ /* 0x000fc60008400000 */
[----:B------:R2:W-:Y:S01]  /*16d90*/  @P0 STG.E.U16 desc[UR12][R2.64+0xf0], R86 ;  /* 0x0000f05602000986 */ /* 0x0005e2000c10150c */
[----:B------:R-:W-:Y:S05]  /*16da0*/  @!P1 EXIT ;  /* 0x000000000000994d */ /* 0x000fea0003800000 */
[----:B------:R-:W-:-:S05]  /*16db0*/  F2FP.BF16.F32.PACK_AB R87, RZ, R87 ;  /* 0x00000057ff57723e */ /* 0x000fca00000010ff */
[----:B------:R-:W-:Y:S01]  /*16dc0*/  STG.E.U16 desc[UR12][R14.64+0xf2], R87 ;  /* 0x0000f2570e007986 */ /* 0x000fe2000c10150c */
[----:B------:R-:W-:Y:S05]  /*16dd0*/  EXIT ;  /* 0x000000000000794d */ /* 0x000fea0003800000 */
.L_x_14:
[----:B------:R-:W-:-:S13]  /*16de0*/  ISETP.NE.AND P0, PT, RZ, UR6, PT ;  /* 0x00000006ff007c0c */ /* 0x000fda000bf05270 */
[----:B------:R-:W-:Y:S05]  /*16df0*/  @P0 EXIT ;  /* 0x000000000000094d */ /* 0x000fea0003800000 */
[----:B------:R-:W-:-:S13]  /*16e00*/  ELECT P0, URZ, PT ;  /* 0x00000000003f782f */ /* 0x000fda0003800000 */
[----:B------:R-:W-:Y:S05]  /*16e10*/  @!P0 BRA `(.L_x_531) ;  /* 0x0000000800308947 */ /* 0x000fea0003800000 */
[----:B------:R-:W-:-:S06]  /*16e20*/  UISETP.GE.AND UP0, UPT, UR47, 0x1, UPT ;  /* 0x000000012f00788c */ /* 0x000fcc000bf06270 */
[----:B------:R-:W-:-:S13]  /*16e30*/  PLOP3.LUT P0, PT, PT, PT, UP0, 0x80, 0x0 ;  /* 0x000000000000781c */ /* 0x000fda0003f0f008 */
[----:B------:R-:W-:Y:S05]  /*16e40*/  @!P0 BRA `(.L_x_531) ;  /* 0x0000000800248947 */ /* 0x000fea0003800000 */
[----:B------:R-:W0:Y:S01]  /*16e50*/  S2R R10, SR_CgaCtaId ;  /* 0x00000000000a7919 */ /* 0x000e220000008800 */
[----:B------:R-:W1:Y:S01]  /*16e60*/  LDC.64 R2, c[0x0][0x4d8] ;  /* 0x00013600ff027b82 */ /* 0x000e620000000a00 */
[----:B------:R-:W-:Y:S01]  /*16e70*/  ULDC.64 UR4, c[0x0][0x4b0] ;  /* 0x00012c0000047ab9 */ /* 0x000fe20000000a00 */
[----:B------:R-:W-:Y:S01]  /*16e80*/  IMAD.U32 R12, RZ, RZ, UR22 ;  /* 0x00000016ff0c7e24 */ /* 0x000fe2000f8e00ff */
[----:B------:R-:W-:Y:S01]  /*16e90*/  LOP3.LUT P0, RZ, R9, 0x1f, RZ, 0xc0, !PT ;  /* 0x0000001f09ff7812 */ /* 0x000fe2000780c0ff */
[----:B------:R-:W-:Y:S01]  /*16ea0*/  IMAD.U32 R0, RZ, RZ, UR5 ;  /* 0x00000005ff007e24 */ /* 0x000fe2000f8e00ff */
[C---:B------:R-:W-:Y:S01]  /*16eb0*/  ISETP.NE.AND P2, PT, R7.reuse, RZ, PT ;  /* 0x000000ff0700720c */ /* 0x040fe20003f45270 */
[----:B------:R-:W-:Y:S01]  /*16ec0*/  IMAD.U32 R5, RZ, RZ, UR4 ;  /* 0x00000004ff057e24 */ /* 0x000fe2000f8e00ff */
[----:B------:R-:W-:Y:S01]  /*16ed0*/  ISETP.NE.OR P0, PT, R7, RZ, !P0 ;  /* 0x000000ff0700720c */ /* 0x000fe20004705670 */
[----:B------:R-:W-:Y:S02]  /*16ee0*/  IMAD.SHL.U32 R11, R4, 0x100, RZ ;  /* 0x00000100040b7824 */ /* 0x000fe400078e00ff */
[----:B------:R-:W-:-:S02]  /*16ef0*/  IMAD.SHL.U32 R12, R12, 0x80, RZ ;  /* 0x000000800c0c7824 */ /* 0x000fc400078e00ff */
[----:B------:R-:W-:Y:S02]  /*16f00*/  IMAD.MOV.U32 R4, RZ, RZ, 0x1 ;  /* 0x00000001ff047424 */ /* 0x000fe400078e00ff */
[----:B------:R-:W-:Y:S02]  /*16f10*/  IMAD.U32 R6, RZ, RZ, UR44 ;  /* 0x0000002cff067e24 */ /* 0x000fe4000f8e00ff */
[----:B------:R-:W-:Y:S02]  /*16f20*/  IMAD.MOV.U32 R17, RZ, RZ, RZ ;  /* 0x000000ffff117224 */ /* 0x000fe400078e00ff */
[C---:B------:R-:W-:Y:S02]  /*16f30*/  VIADD R13, R11.reuse, 0x40 ;  /* 0x000000400b0d7836 */ /* 0x040fe40000000000 */
[C---:B------:R-:W-:Y:S02]  /*16f40*/  VIADD R15, R11.reuse, 0x80 ;  /* 0x000000800b0f7836 */ /* 0x040fe40000000000 */
[----:B------:R-:W-:-:S02]  /*16f50*/  VIADD R16, R11, 0xc0 ;  /* 0x000000c00b107836 */ /* 0x000fc40000000000 */
[----:B-1----:R-:W-:Y:S02]  /*16f60*/  IMAD R9, R0, UR15, R3 ;  /* 0x0000000f00097c24 */ /* 0x002fe4000f8e0203 */
[----:B------:R-:W-:Y:S02]  /*16f70*/  IMAD.U32 R3, RZ, RZ, UR14 ;  /* 0x0000000eff037e24 */ /* 0x000fe4000f8e00ff */
[----:B------:R-:W-:Y:S02]  /*16f80*/  IMAD R8, R5, UR23, R2 ;  /* 0x0000001705087c24 */ /* 0x000fe4000f8e0202 */
[----:B------:R-:W-:Y:S01]  /*16f90*/  IMAD.MOV.U32 R5, RZ, RZ, RZ ;  /* 0x000000ffff057224 */ /* 0x000fe200078e00ff */
[----:B------:R-:W-:Y:S01]  /*16fa0*/  LOP3.LUT R3, R3, 0x2, RZ, 0xfc, !PT ;  /* 0x0000000203037812 */ /* 0x000fe200078efcff */
[C---:B0-----:R-:W-:Y:S02]  /*16fb0*/  IMAD.SHL.U32 R0, R10.reuse, 0x400, RZ ;  /* 0x000004000a007824 */ /* 0x041fe400078e00ff */
[----:B------:R-:W-:-:S02]  /*16fc0*/  IMAD.SHL.U32 R2, R10, 0x10, RZ ;  /* 0x000000100a027824 */ /* 0x000fc400078e00ff */
[----:B------:R-:W-:Y:S01]  /*16fd0*/  VIADD R18, R12, 0x40 ;  /* 0x000000400c127836 */ /* 0x000fe20000000000 */
[----:B------:R-:W-:-:S07]  /*16fe0*/  LOP3.LUT R0, R0, 0x400, RZ, 0xc0, !PT ;  /* 0x0000040000007812 */ /* 0x000fce00078ec0ff */
.L_x_535:
[----:B------:R-:W0:Y:S01]  /*16ff0*/  S2R R10, SR_CgaCtaId ;  /* 0x00000000000a7919 */ /* 0x000e220000008800 */
[----:B------:R-:W-:-:S04]  /*17000*/  MOV R7, 0x400 ;  /* 0x0000040000077802 */ /* 0x000fc80000000f00 */
[----:B0-----:R-:W-:Y:S02]  /*17010*/  LEA R14, R10, R7, 0x18 ;  /* 0x000000070a0e7211 */ /* 0x001fe400078ec0ff */
[----:B------:R-:W-:-:S03]  /*17020*/  SHF.L.U32 R7, R4, 0x1f, RZ ;  /* 0x0000001f04077819 */ /* 0x000fc600000006ff */
[----:B------:R-:W-:-:S07]  /*17030*/  IMAD R10, R5, 0x8, R14 ;  /* 0x00000008050a7824 */ /* 0x000fce00078e020e */
.L_x_532:
[----:B0-----:R0:W1:Y:S02]  /*17040*/  SYNCS.PHASECHK.TRANS64.TRYWAIT P1, [R10+URZ+0x36048], R7 ;  /* 0x036048070a0075a7 */ /* 0x001064000802017f */
[----:B-1----:R-:W-:Y:S05]  /*17050*/  @!P1 NANOSLEEP.SYNCS 0x989680 ;  /* 0x009896800000995d */ /* 0x002fea0003900000 */
[----:B------:R-:W1:Y:S02]  /*17060*/  @!P1 SYNCS.PHASECHK.TRANS64 P1, [R10+URZ+0x36048], R7 ;  /* 0x036048070a0095a7 */ /* 0x000e64000802007f */
[----:B-1----:R-:W-:Y:S05]  /*17070*/  @!P1 BRA `(.L_x_532) ;  /* 0xfffffffc00f09947 */ /* 0x002fea000383ffff */
[----:B0-----:R-:W0:Y:S02]  /*17080*/  @!P2 LDC R7, c[0x0][0x500] ;  /* 0x00014000ff07ab82 */ /* 0x001e240000000800 */
[----:B0-----:R0:W-:Y:S02]  /*17090*/  @!P2 SYNCS.ARRIVE.TRANS64 RZ, [R10+URZ+0x36000], R7 ;  /* 0x036000070affa9a7 */ /* 0x0011e4000800003f */
[----:B0-----:R-:W-:-:S04]  /*170a0*/  PRMT R7, R3, 0x9910, RZ ;  /* 0x0000991003077816 */ /* 0x001fc800000000ff */
[----:B------:R-:W-:-:S13]  /*170b0*/  ISETP.NE.AND P1, PT, R7, 0x2, PT ;  /* 0x000000020700780c */ /* 0x000fda0003f25270 */
[----:B------:R-:W-:Y:S05]  /*170c0*/  @P1 BRA `(.L_x_533) ;  /* 0x0000000000041947 */ /* 0x000fea0003800000 */
[----:B------:R-:W-:Y:S01]  /*170d0*/  BPT.TRAP 0x1 ;  /* 0x000000040000795c */ /* 0x000fe20000300000 */
.L_x_533:
[----:B------:R-:W-:Y:S05]  /*170e0*/  @P0 BRA `(.L_x_534) ;  /* 0x0000000000040947 */ /* 0x000fea0003800000 */
[----:B------:R-:W-:Y:S01]  /*170f0*/  BPT.TRAP 0x1 ;  /* 0x000000040000795c */ /* 0x000fe20000300000 */
.L_x_534:
[----:B------:R-:W-:Y:S01]  /*17100*/  R2UR UR27, R17 ;  /* 0x00000000111b72ca */ /* 0x000fe200000e0000 */
[----:B------:R-:W-:Y:S01]  /*17110*/  ULDC UR6, c[0x0][0x48c] ;  /* 0x0001230000067ab9 */ /* 0x000fe20000000800 */
[----:B------:R-:W-:Y:S01]  /*17120*/  R2UR UR17, R2 ;  /* 0x00000000021172ca */ /* 0x000fe200000e0000 */
[----:B------:R-:W-:Y:S01]  /*17130*/  UISETP.NE.AND UP0, UPT, UR6, 0x1, UPT ;  /* 0x000000010600788c */ /* 0x000fe2000bf05270 */
[C---:B------:R-:W-:Y:S01]  /*17140*/  IMAD R7, R5.reuse, 0x1000, R0 ;  /* 0x0000100005077824 */ /* 0x040fe200078e0200 */
[----:B------:R-:W-:Y:S01]  /*17150*/  R2UR UR24, R5 ;  /* 0x00000000051872ca */ /* 0x000fe200000e0000 */
[----:B------:R-:W-:Y:S01]  /*17160*/  ULDC.64 UR38, c[0x0][0x4b8] ;  /* 0x00012e0000267ab9 */ /* 0x000fe20000000a00 */
[----:B------:R-:W-:Y:S01]  /*17170*/  R2UR UR4, R14 ;  /* 0x000000000e0472ca */ /* 0x000fe200000e0000 */
[----:B------:R-:W-:Y:S01]  /*17180*/  IMAD R7, R7, 0x2, R14 ;  /* 0x0000000207077824 */ /* 0x000fe200078e020e */
[----:B------:R-:W-:Y:S01]  /*17190*/  R2UR UR25, R10 ;  /* 0x000000000a1972ca */ /* 0x000fe200000e0000 */
[----:B------:R-:W-:Y:S01]  /*171a0*/  ULDC.64 UR40, c[0x0][0x4d0] ;  /* 0x0001340000287ab9 */ /* 0x000fe20000000a00 */
[----:B------:R-:W-:Y:S01]  /*171b0*/  PRMT R10, R8, 0x40, R9 ;  /* 0x00000040080a7816 */ /* 0x000fe20000000009 */
[----:B------:R-:W-:Y:S01]  /*171c0*/  VIADD R5, R5, 0x1 ;  /* 0x0000000105057836 */ /* 0x000fe20000000000 */
[----:B------:R-:W-:Y:S01]  /*171d0*/  USHF.L.U32 UR27, UR27, 0x5, URZ ;  /* 0x000000051b1b7899 */ /* 0x000fe2000800063f */
[----:B------:R-:W-:Y:S01]  /*171e0*/  R2UR UR26, R11 ;  /* 0x000000000b1a72ca */ /* 0x000fe200000e0000 */
[----:B------:R-:W-:Y:S01]  /*171f0*/  @UP0 ULDC.64 UR12, c[0x0][0x490] ;  /* 0x00012400000c0ab9 */ /* 0x000fe20000000a00 */
[----:B------:R-:W-:Y:S01]  /*17200*/  @UP0 ULDC.64 UR18, c[0x0][0x490] ;  /* 0x0001240000120ab9 */ /* 0x000fe20000000a00 */
[----:B------:R-:W-:Y:S01]  /*17210*/  ULOP3.LUT UR17, UR27, 0x10, UR17, 0xf8, !UPT ;  /* 0x000000101b117892 */ /* 0x000fe2000f8ef811 */
[----:B------:R-:W-:Y:S01]  /*17220*/  R2UR UR46, R10 ;  /* 0x000000000a2e72ca */ /* 0x000fe200000e0000 */
[----:B------:R-:W-:Y:S01]  /*17230*/  UMOV UR36, 0x0 ;  /* 0x0000000000247882 */ /* 0x000fe20000000000 */
[----:B------:R-:W-:Y:S01]  /*17240*/  ULEA UR24, UR24, UR4, 0xe ;  /* 0x0000000418187291 */ /* 0x000fe2000f8e703f */
[C---:B------:R-:W-:Y:S01]  /*17250*/  ISETP.GT.AND P3, PT, R6.reuse, 0x1, PT ;  /* 0x000000010600780c */ /* 0x040fe20003f64270 */
[----:B------:R-:W-:Y:S01]  /*17260*/  UIMAD.WIDE.U32 UR8, UR17, UR12, URZ ;  /* 0x0000000c110872a5 */ /* 0x000fe2000f8e003f */
[----:B------:R-:W-:Y:S01]  /*17270*/  ISETP.NE.AND P1, PT, R5, 0x9, PT ;  /* 0x000000090500780c */ /* 0x000fe20003f25270 */
[----:B------:R-:W-:Y:S01]  /*17280*/  UIMAD.WIDE.U32 UR10, UR17, UR18, URZ ;  /* 0x00000012110a72a5 */ /* 0x000fe2000f8e003f */
[----:B------:R-:W-:Y:S01]  /*17290*/  VIADD R6, R6, 0xffffffff ;  /* 0xffffffff06067836 */ /* 0x000fe20000000000 */
[----:B------:R-:W-:Y:S01]  /*172a0*/  UMOV UR5, UR17 ;  /* 0x0000001100057c82 */ /* 0x000fe20008000000 */
[----:B------:R-:W-:Y:S01]  /*172b0*/  @UP0 USHF.R.U32.HI UR5, URZ, UR13, UR9 ;  /* 0x0000000d3f050299 */ /* 0x000fe20008011609 */
[----:B------:R-:W-:Y:S01]  /*172c0*/  VIADD R17, R17, 0x1 ;  /* 0x0000000111117836 */ /* 0x000fe20000000000 */
[----:B------:R-:W-:Y:S01]  /*172d0*/  ULDC UR12, c[0x0][0x498] ;  /* 0x00012600000c7ab9 */ /* 0x000fe20000000800 */
[----:B------:R-:W-:Y:S01]  /*172e0*/  UMOV UR9, UR17 ;  /* 0x0000001100097c82 */ /* 0x000fe20008000000 */
[----:B------:R-:W-:Y:S01]  /*172f0*/  @UP0 USHF.R.U32.HI UR9, URZ, UR19, UR11 ;  /* 0x000000133f090299 */ /* 0x000fe2000801160b */
[----:B------:R-:W-:Y:S01]  /*17300*/  R2UR UR8, R7 ;  /* 0x00000000070872ca */ /* 0x000fe200000e0000 */
[----:B------:R-:W-:Y:S01]  /*17310*/  UISETP.NE.AND UP0, UPT, UR12, 0x1, UPT ;  /* 0x000000010c00788c */ /* 0x000fe2000bf05270 */
[----:B------:R-:W-:Y:S01]  /*17320*/  IMAD.MOV.U32 R7, RZ, RZ, 0x3 ;  /* 0x00000003ff077424 */ /* 0x000fe200078e00ff */
[----:B------:R-:W-:Y:S01]  /*17330*/  ULDC.64 UR10, c[0x0][0x198] ;  /* 0x00006600000a7ab9 */ /* 0x000fe20000000a00 */
[----:B------:R-:W-:Y:S01]  /*17340*/  UIADD3 UR20, -UR5, URZ, URZ ;  /* 0x0000003f05147290 */ /* 0x000fe2000fffe13f */
[----:B------:R-:W-:Y:S01]  /*17350*/  SEL R5, R5, RZ, P1 ;  /* 0x000000ff05057207 */ /* 0x000fe20000800000 */
[----:B------:R-:W-:Y:S01]  /*17360*/  UIADD3 UR42, UP1, UR10, 0xf0, URZ ;  /* 0x000000f00a2a7890 */ /* 0x000fe2000ff3e03f */
[----:B------:R-:W-:Y:S01]  /*17370*/  R2UR UR45, R7 ;  /* 0x00000000072d72ca */ /* 0x000fe200000e0000 */
[----:B------:R-:W-:Y:S01]  /*17380*/  UIADD3 UR48, UP2, UR10, 0x1f0, URZ ;  /* 0x000001f00a307890 */ /* 0x000fe2000ff5e03f */
[----:B------:R-:W-:Y:S01]  /*17390*/  SEL R7, RZ, 0x1, P1 ;  /* 0x00000001ff077807 */ /* 0x000fe20000800000 */
[----:B------:R-:W-:-:S02]  /*173a0*/  UIADD3.X UR43, URZ, UR11, URZ, UP1, !UPT ;  /* 0x0000000b3f2b7290 */ /* 0x000fc40008ffe43f */
[----:B------:R-:W-:Y:S01]  /*173b0*/  @UP0 ULDC UR18, c[0x0][0x49c] ;  /* 0x0001270000120ab9 */ /* 0x000fe20000000800 */
[----:B------:R-:W-:Y:S01]  /*173c0*/  @UP0 ULDC UR10, c[0x0][0x49c] ;  /* 0x00012700000a0ab9 */ /* 0x000fe20000000800 */
[----:B------:R-:W-:Y:S01]  /*173d0*/  UIADD3.X UR49, URZ, UR11, URZ, UP2, !UPT ;  /* 0x0000000b3f317290 */ /* 0x000fe200097fe43f */
[----:B------:R-:W-:Y:S01]  /*173e0*/  LOP3.LUT R4, R4, R7, RZ, 0x3c, !PT ;  /* 0x0000000704047212 */ /* 0x000fe200078e3cff */
[----:B------:R-:W-:Y:S02]  /*173f0*/  UIMAD.WIDE.U32 UR18, UR5, UR18, URZ ;  /* 0x00000012051272a5 */ /* 0x000fe4000f8e003f */
[----:B------:R-:W-:Y:S02]  /*17400*/  UIADD3 UR30, -UR9, URZ, URZ ;  /* 0x0000003f091e7290 */ /* 0x000fe4000fffe13f */
[----:B------:R-:W-:Y:S01]  /*17410*/  UIMAD.WIDE.U32 UR10, UR9, UR10, URZ ;  /* 0x0000000a090a72a5 */ /* 0x000fe2000f8e003f */
[----:B------:R-:W-:Y:S01]  /*17420*/  @UP0 ULDC UR34, c[0x0][0x4a0] ;  /* 0x0001280000220ab9 */ /* 0x000fe20000000800 */
[----:B------:R-:W-:Y:S01]  /*17430*/  @UP0 ULDC UR50, c[0x0][0x4a0] ;  /* 0x0001280000320ab9 */ /* 0x000fe20000000800 */
[----:B------:R-:W-:Y:S01]  /*17440*/  UMOV UR21, UR5 ;  /* 0x0000000500157c82 */ /* 0x000fe20008000000 */
[----:B------:R-:W-:Y:S01]  /*17450*/  UIMAD UR20, UR6, UR20, UR17 ;  /* 0x00000014061472a4 */ /* 0x000fe2000f8e0211 */
[----:B------:R-:W-:Y:S01]  /*17460*/  R2UR UR18, R12 ;  /* 0x000000000c1272ca */ /* 0x000fe200000e0000 */
[----:B------:R-:W-:Y:S01]  /*17470*/  UMOV UR13, UR9 ;  /* 0x00000009000d7c82 */ /* 0x000fe20008000000 */
[----:B------:R-:W-:Y:S01]  /*17480*/  UIMAD UR6, UR6, UR30, UR17 ;  /* 0x0000001e060672a4 */ /* 0x000fe2000f8e0211 */
[----:B------:R-:W-:Y:S01]  /*17490*/  R2UR UR30, R13 ;  /* 0x000000000d1e72ca */ /* 0x000fe200000e0000 */
[----:B------:R-:W-:Y:S01]  /*174a0*/  @UP0 USHF.R.U32.HI UR21, URZ, UR34, UR19 ;  /* 0x000000223f150299 */ /* 0x000fe20008011613 */
[----:B------:R-:W-:Y:S01]  /*174b0*/  R2UR UR34, R15 ;  /* 0x000000000f2272ca */ /* 0x000fe200000e0000 */
[----:B------:R-:W-:Y:S01]  /*174c0*/  @UP0 USHF.R.U32.HI UR13, URZ, UR50, UR11 ;  /* 0x000000323f0d0299 */ /* 0x000fe2000801160b */
[----:B------:R-:W-:Y:S01]  /*174d0*/  R2UR UR10, R18 ;  /* 0x00000000120a72ca */ /* 0x000fe200000e0000 */
[----:B------:R-:W-:-:S02]  /*174e0*/  UIMAD UR19, UR20, UR38, UR40 ;  /* 0x00000026141372a4 */ /* 0x000fc4000f8e0228 */
[----:B------:R-:W-:Y:S02]  /*174f0*/  UIADD3 UR20, -UR21, URZ, URZ ;  /* 0x0000003f15147290 */ /* 0x000fe4000fffe13f */
[----:B------:R-:W-:Y:S02]  /*17500*/  UIADD3 UR17, -UR13, URZ, URZ ;  /* 0x0000003f0d117290 */ /* 0x000fe4000fffe13f */
[----:B------:R-:W-:Y:S01]  /*17510*/  UIMAD UR11, UR6, UR38, UR40 ;  /* 0x00000026060b72a4 */ /* 0x000fe2000f8e0228 */
[----:B------:R-:W-:Y:S01]  /*17520*/  R2UR UR6, R16 ;  /* 0x00000000100672ca */ /* 0x000fe200000e0000 */
[----:B------:R-:W-:Y:S02]  /*17530*/  UIADD3 UR25, UR25, 0x36000, URZ ;  /* 0x0003600019197890 */ /* 0x000fe4000fffe03f */
[----:B------:R-:W-:Y:S02]  /*17540*/  UIMAD UR20, UR12, UR20, UR5 ;  /* 0x000000140c1472a4 */ /* 0x000fe4000f8e0205 */
[----:B------:R-:W-:-:S02]  /*17550*/  UIADD3 UR28, UR24, 0x1000, URZ ;  /* 0x00001000181c7890 */ /* 0x000fc4000fffe03f */
[----:B------:R-:W-:Y:S02]  /*17560*/  UIMAD UR12, UR12, UR17, UR9 ;  /* 0x000000110c0c72a4 */ /* 0x000fe4000f8e0209 */
[----:B------:R-:W-:Y:S02]  /*17570*/  UIADD3 UR32, UR24, 0x2000, URZ ;  /* 0x0000200018207890 */ /* 0x000fe4000fffe03f */
[----:B------:R-:W-:Y:S02]  /*17580*/  UIADD3 UR4, UR24, 0x3000, URZ ;  /* 0x0000300018047890 */ /* 0x000fe4000fffe03f */
[----:B------:R-:W-:Y:S02]  /*17590*/  UIADD3 UR16, UR8, 0x24000, URZ ;  /* 0x0002400008107890 */ /* 0x000fe4000fffe03f */
[----:B------:R-:W-:Y:S02]  /*175a0*/  UIMAD UR20, UR20, UR39, UR41 ;  /* 0x00000027141472a4 */ /* 0x000fe4000f8e0229 */
[----:B------:R-:W-:-:S02]  /*175b0*/  UPRMT UR45, UR46, 0x5410, UR45 ;  /* 0x000054102e2d7896 */ /* 0x000fc4000800002d */
[----:B------:R-:W-:Y:S02]  /*175c0*/  UIADD3 UR8, UR8, 0x25000, URZ ;  /* 0x0002500008087890 */ /* 0x000fe4000fffe03f */
[----:B------:R-:W-:Y:S01]  /*175d0*/  UIMAD UR12, UR12, UR39, UR41 ;  /* 0x000000270c0c72a4 */ /* 0x000fe2000f8e0229 */
[----:B------:R-:W-:Y:S01]  /*175e0*/  UMOV UR37, 0x10000000 ;  /* 0x1000000000257882 */ /* 0x000fe20000000000 */
[----:B------:R-:W-:Y:S01]  /*175f0*/  UMOV UR29, UR25 ;  /* 0x00000019001d7c82 */ /* 0x000fe20008000000 */
[----:B------:R-:W-:Y:S01]  /*17600*/  UMOV UR31, UR27 ;  /* 0x0000001b001f7c82 */ /* 0x000fe20008000000 */
[----:B------:R-:W-:Y:S01]  /*17610*/  UMOV UR33, UR25 ;  /* 0x0000001900217c82 */ /* 0x000fe20008000000 */
[----:B------:R-:W-:Y:S01]  /*17620*/  UMOV UR35, UR27 ;  /* 0x0000001b00237c82 */ /* 0x000fe20008000000 */
[----:B------:R0:W-:Y:S01]  /*17630*/  UTMALDG.2D [UR24], [UR42], desc[UR36] ;  /* 0x000024182a0075b4 */ /* 0x0001e20008009000 */
[----:B------:R-:W-:Y:S01]  /*17640*/  UMOV UR7, UR27 ;  /* 0x0000001b00077c82 */ /* 0x000fe20008000000 */
[----:B------:R-:W-:Y:S01]  /*17650*/  UMOV UR5, UR25 ;  /* 0x0000001900057c82 */ /* 0x000fe20008000000 */
[----:B------:R-:W-:Y:S01]  /*17660*/  UMOV UR17, UR25 ;  /* 0x0000001900117c82 */ /* 0x000fe20008000000 */
[----:B------:R-:W-:Y:S01]  /*17670*/  UMOV UR9, UR25 ;  /* 0x0000001900097c82 */ /* 0x000fe20008000000 */
[----:B------:R0:W-:Y:S01]  /*17680*/  UTMALDG.2D [UR28], [UR42], desc[UR36] ;  /* 0x0000241c2a0075b4 */ /* 0x0001e20008009000 */
[----:B------:R0:W-:Y:S01]  /*17690*/  UTMALDG.2D [UR32], [UR42], desc[UR36] ;  /* 0x000024202a0075b4 */ /* 0x0001e20008009000 */
[----:B------:R0:W-:Y:S01]  /*176a0*/  UTMALDG.2D [UR4], [UR42], desc[UR36] ;  /* 0x000024042a0075b4 */ /* 0x0001e20008009000 */
[----:B------:R0:W-:Y:S01]  /*176b0*/  UTMALDG.4D.IM2COL.MULTICAST [UR16], [UR48], UR45 ;  /* 0x00000010300073b4 */ /* 0x0001e2000805882d */
[----:B------:R0:W-:Y:S02]  /*176c0*/  UTMALDG.4D.IM2COL.MULTICAST [UR8], [UR48], UR45 ;  /* 0x00000008300073b4 */ /* 0x0001e4000805882d */
[----:B0-----:R-:W-:Y:S05]  /*176d0*/  @P3 BRA `(.L_x_535) ;  /* 0xfffffff800443947 */ /* 0x001fea000383ffff */
.L_x_531:
[----:B------:R-:W-:Y:S01]  /*176e0*/  UISETP.GE.U32.AND UP1, UPT, UR44, 0x9, UPT ;  /* 0x000000092c00788c */ /* 0x000fe2000bf26070 */
[----:B------:R-:W-:-:S05]  /*176f0*/  IMAD.MOV.U32 R0, RZ, RZ, 0x1 ;  /* 0x00000001ff007424 */ /* 0x000fca00078e00ff */
[----:B------:R-:W-:-:S05]  /*17700*/  PLOP3.LUT P0, PT, PT, PT, UP1, 0x80, 0x0 ;  /* 0x000000000000781c */ /* 0x000fca0003f0f018 */
[----:B------:R-:W-:-:S04]  /*17710*/  @UP1 UIMAD.WIDE.U32 UR4, UR44, 0x38e38e39, URZ ;  /* 0x38e38e392c0418a5 */ /* 0x000fc8000f8e003f */
[----:B------:R-:W-:-:S04]  /*17720*/  @UP1 USHF.R.U32.HI UR4, URZ, 0x1, UR5 ;  /* 0x000000013f041899 */ /* 0x000fc80008011605 */
[----:B------:R-:W-:-:S04]  /*17730*/  @UP1 ULOP3.LUT UR4, UR4, 0x1, URZ, 0xc0, !UPT ;  /* 0x0000000104041892 */ /* 0x000fc8000f8ec03f */
[----:B------:R-:W-:-:S04]  /*17740*/  @UP1 UISETP.NE.U32.AND UP0, UPT, UR4, 0x1, UPT ;  /* 0x000000010400188c */ /* 0x000fc8000bf05070 */
[----:B------:R-:W-:-:S04]  /*17750*/  @UP1 UISETP.NE.U32.AND.EX UP0, UPT, URZ, URZ, UPT, UP0 ;  /* 0x0000003f3f00128c */ /* 0x000fc8000bf05100 */
[----:B------:R-:W-:-:S06]  /*17760*/  @UP1 USEL UR4, URZ, 0x1, !UP0 ;  /* 0x000000013f041887 */ /* 0x000fcc000c000000 */
[----:B------:R-:W-:Y:S01]  /*17770*/  @P0 IMAD.U32 R0, RZ, RZ, UR4 ;  /* 0x00000004ff000e24 */ /* 0x000fe2000f8e00ff */
[----:B------:R-:W-:Y:S05]  /*17780*/  WARPSYNC.ALL ;  /* 0x0000000000007948 */ /* 0x000fea0003800000 */
[----:B------:R-:W-:-:S13]  /*17790*/  ELECT P0, URZ, PT ;  /* 0x00000000003f782f */ /* 0x000fda0003800000 */
[----:B------:R-:W-:Y:S05]  /*177a0*/  @!P0 EXIT ;  /* 0x000000000000894d */ /* 0x000fea0003800000 */
[----:B------:R-:W-:-:S04]  /*177b0*/  ULOP3.LUT UR14, UR14, 0x2, URZ, 0xfc, !UPT ;  /* 0x000000020e0e7892 */ /* 0x000fc8000f8efc3f */
[----:B------:R-:W-:-:S06]  /*177c0*/  UISETP.NE.AND UP0, UPT, UR14, 0x3, UPT ;  /* 0x000000030e00788c */ /* 0x000fcc000bf05270 */
[----:B------:R-:W-:-:S13]  /*177d0*/  PLOP3.LUT P0, PT, PT, PT, UP0, 0x80, 0x0 ;  /* 0x000000000000781c */ /* 0x000fda0003f0f008 */
[----:B------:R-:W-:Y:S05]  /*177e0*/  @!P0 BRA `(.L_x_536) ;  /* 0x0000000000048947 */ /* 0x000fea0003800000 */
[----:B------:R-:W-:Y:S01]  /*177f0*/  BPT.TRAP 0x1 ;  /* 0x000000040000795c */ /* 0x000fe20000300000 */
.L_x_536:
[----:B------:R-:W0:Y:S01]  /*17800*/  S2UR UR7, SR_CgaCtaId ;  /* 0x00000000000779c3 */ /* 0x000e220000008800 */
[----:B------:R-:W-:Y:S01]  /*17810*/  UIMAD.WIDE.U32 UR4, UR44, 0x38e38e39, URZ ;  /* 0x38e38e392c0478a5 */ /* 0x000fe2000f8e003f */
[----:B------:R-:W-:Y:S01]  /*17820*/  SHF.L.U32 R2, R0, 0x1f, RZ ;  /* 0x0000001f00027819 */ /* 0x000fe200000006ff */
[----:B------:R-:W-:Y:S02]  /*17830*/  UMOV UR6, 0x400 ;  /* 0x0000040000067882 */ /* 0x000fe40000000000 */
[----:B------:R-:W-:-:S04]  /*17840*/  USHF.R.U32.HI UR4, URZ, 0x1, UR5 ;  /* 0x000000013f047899 */ /* 0x000fc80008011605 */
[----:B------:R-:W-:Y:S02]  /*17850*/  UIMAD UR44, UR4, -0x9, UR44 ;  /* 0xfffffff7042c78a4 */ /* 0x000fe4000f8e022c */
[----:B0-----:R-:W-:-:S04]  /*17860*/  ULEA UR6, UR7, UR6, 0x18 ;  /* 0x0000000607067291 */ /* 0x001fc8000f8ec03f */
[----:B------:R-:W-:-:S04]  /*17870*/  UIADD3 UR4, UR6, 0x36048, URZ ;  /* 0x0003604806047890 */ /* 0x000fc8000fffe03f */
[----:B------:R-:W-:-:S12]  /*17880*/  ULEA UR5, UR44, UR4, 0x3 ;  /* 0x000000042c057291 */ /* 0x000fd8000f8e183f */
.L_x_537:
[----:B0-----:R-:W-:-:S04]  /*17890*/  IMAD.U32 R3, RZ, RZ, UR5 ;  /* 0x00000005ff037e24 */ /* 0x001fc8000f8e00ff */
[----:B------:R0:W1:Y:S03]  /*178a0*/  SYNCS.PHASECHK.TRANS64.TRYWAIT P0, [R3+URZ], R2 ;  /* 0x00000002030075a7 */ /* 0x000066000800017f */
[----:B-1----:R-:W-:Y:S05]  /*178b0*/  @!P0 NANOSLEEP.SYNCS 0x989680 ;  /* 0x009896800000895d */ /* 0x002fea0003900000 */
[----:B------:R-:W1:Y:S02]  /*178c0*/  @!P0 SYNCS.PHASECHK.TRANS64 P0, [R3+URZ], R2 ;  /* 0x00000002030085a7 */ /* 0x000e64000800007f */
[----:B-1----:R-:W-:Y:S05]  /*178d0*/  @!P0 BRA `(.L_x_537) ;  /* 0xfffffffc00ec8947 */ /* 0x002fea000383ffff */
[----:B------:R-:W-:-:S04]  /*178e0*/  UIADD3 UR44, UR44, 0x1, URZ ;  /* 0x000000012c2c7890 */ /* 0x000fc8000fffe03f */
[----:B------:R-:W-:-:S04]  /*178f0*/  UISETP.NE.AND UP0, UPT, UR44, 0x9, UPT ;  /* 0x000000092c00788c */ /* 0x000fc8000bf05270 */
[----:B------:R-:W-:Y:S02]  /*17900*/  USEL UR5, URZ, 0x1, UP0 ;  /* 0x000000013f057887 */ /* 0x000fe40008000000 */
[----:B------:R-:W-:-:S04]  /*17910*/  USEL UR44, UR44, URZ, UP0 ;  /* 0x0000003f2c2c7287 */ /* 0x000fc80008000000 */
[----:B0-----:R-:W-:Y:S01]  /*17920*/  LOP3.LUT R2, R0, UR5, RZ, 0x3c, !PT ;  /* 0x0000000500027c12 */ /* 0x001fe2000f8e3cff */
[----:B------:R-:W-:-:S03]  /*17930*/  ULEA UR6, UR44, UR4, 0x3 ;  /* 0x000000042c067291 */ /* 0x000fc6000f8e183f */
[----:B------:R-:W-:-:S09]  /*17940*/  SHF.L.U32 R0, R2, 0x1f, RZ ;  /* 0x0000001f02007819 */ /* 0x000fd200000006ff */
.L_x_538:
        /* <DEDUP_REMOVED lines=9> */
[----:B------:R-:W-:Y:S01]  /*179e0*/  LOP3.LUT R2, R2, UR5, RZ, 0x3c, !PT ;  /* 0x0000000502027c12 */ /* 0x000fe2000f8e3cff */
[----:B------:R-:W-:-:S03]  /*179f0*/  ULEA UR6, UR44, UR4, 0x3 ;  /* 0x000000042c067291 */ /* 0x000fc6000f8e183f */
[----:B0-----:R-:W-:-:S09]  /*17a00*/  SHF.L.U32 R0, R2, 0x1f, RZ ;  /* 0x0000001f02007819 */ /* 0x001fd200000006ff */
.L_x_539:
        /* <DEDUP_REMOVED lines=12> */
.L_x_540:
        /* <DEDUP_REMOVED lines=12> */
.L_x_541:
        /* <DEDUP_REMOVED lines=12> */
.L_x_542:
        /* <DEDUP_REMOVED lines=12> */
.L_x_543:
        /* <DEDUP_REMOVED lines=12> */
.L_x_544:
        /* <DEDUP_REMOVED lines=12> */
.L_x_545:
[----:B0-----:R-:W-:-:S04]  /*17e90*/  IMAD.U32 R3, RZ, RZ, UR44 ;  /* 0x0000002cff037e24 */ /* 0x001fc8000f8e00ff */
[----:B------:R0:W1:Y:S03]  /*17ea0*/  SYNCS.PHASECHK.TRANS64.TRYWAIT P0, [R3+URZ], R0 ;  /* 0x00000000030075a7 */ /* 0x000066000800017f */
[----:B-1----:R-:W-:Y:S05]  /*17eb0*/  @!P0 NANOSLEEP.SYNCS 0x989680 ;  /* 0x009896800000895d */ /* 0x002fea0003900000 */
[----:B------:R-:W1:Y:S02]  /*17ec0*/  @!P0 SYNCS.PHASECHK.TRANS64 P0, [R3+URZ], R0 ;  /* 0x00000000030085a7 */ /* 0x000e64000800007f */
[----:B-1----:R-:W-:Y:S05]  /*17ed0*/  @P0 EXIT ;  /* 0x000000000000094d */ /* 0x002fea0003800000 */
[----:B------:R-:W-:Y:S05]  /*17ee0*/  BRA `(.L_x_545) ;  /* 0xfffffffc00e87947 */ /* 0x000fea000383ffff */
.L_x_546:
[----:B------:R-:W-:-:S00]  /*17ef0*/  BRA `(.L_x_546) ;  /* 0xfffffffc00fc7947 */ /* 0x000fc0000383ffff */
[----:B------:R-:W-:-:S00]  /*17f00*/  NOP ;  /* 0x0000000000007918 */ /* 0x000fc00000000000 */
[----:B------:R-:W-:-:S00]  /*17f10*/  NOP ;  /* 0x0000000000007918 */ /* 0x000fc00000000000 */
[----:B------:R-:W-:-:S00]  /*17f20*/  NOP ;  /* 0x0000000000007918 */ /* 0x000fc00000000000 */
[----:B------:R-:W-:-:S00]  /*17f30*/  NOP ;  /* 0x0000000000007918 */ /* 0x000fc00000000000 */
[----:B------:R-:W-:-:S00]  /*17f40*/  NOP ;  /* 0x0000000000007918 */ /* 0x000fc00000000000 */
[----:B------:R-:W-:-:S00]  /*17f50*/  NOP ;  /* 0x0000000000007918 */ /* 0x000fc00000000000 */
[----:B------:R-:W-:-:S00]  /*17f60*/  NOP ;  /* 0x0000000000007918 */ /* 0x000fc00000000000 */
[----:B------:R-:W-:-:S00]  /*17f70*/  NOP ;  /* 0x0000000000007918 */ /* 0x000fc00000000000 */
.L_x_547:


//--------------------- .nv.shared._ZN7cutlass13device_kernelINS_4conv6kernel13ConvUniversalINS1_16ConvProblemShapeILNS1_8OperatorE2ELi2EEENS1_10collective14CollectiveConvINS1_46MainloopSm90TmaGmmaWarpSpecializedImplicitGemmILS5_2ELi9ELi2EN4cute5tupleIJNSA_1CILi2EEENSC_ILi1EEESE_EEENS1_36KernelImplicitTmaWarpSpecializedSm90ELi1EEENSB_IJNSC_ILi256EEENSB_IJNSC_ILi128EEEEEENSB_IJNSC_ILi32EEEEEEEEENS_10bfloat16_tESO_NSA_8TiledMMAINSA_8MMA_AtomIJNSA_4SM904GMMA28MMA_64x128x16_F32BF16BF16_SSILNSS_5MajorE1ELSU_1ELNSS_7ScaleInE1ELSV_1EEEEEENSA_6LayoutINSB_IJSE_SE_SE_EEENSB_IJNSC_ILi0EEES10_S10_EEEEENSB_IJNSA_10UnderscoreES13_S13_EEEEENS7_6detail26Sm90ImplicitGemmTileTraitsINSA_13SM90_TMA_LOADENSA_14ComposedLayoutINSA_7SwizzleILi3ELi4ELi3EEENSA_18smem_ptr_flag_bitsILi16EEENSY_INSB_IJNSB_IJNSC_ILi64EEENSC_ILi4EEEEEENSB_IJNSC_ILi8EEES1F_EEENSB_IJSE_NSC_ILi9EEEEEEEEENSB_IJNSB_IJSE_NSC_ILi2048EEEEEENSB_IJS1E_NSC_ILi512EEEEEENSB_IJS10_NSC_ILi8192EEEEEEEEEEEEEvEENS17_INSA_30SM90_TMA_LOAD_IM2COL_MULTICASTENS19_IS1B_S1D_NSY_INSB_IJNSB_IJS1E_SD_EEES1I_S1K_EEENSB_IJS1N_S1P_NSB_IJS10_NSC_ILi4096EEEEEEEEEEEEEvEEEENS_8epilogue10collective6detail29Sm90TmaWarpSpecializedAdapterINS27_15DefaultEpilogueISO_NSB_IJlNSB_IJSE_llEEES10_EEES2C_NS26_6thread17LinearCombinationISO_Li1EffLNS2D_9ScaleType4KindE0ELNS_15FloatRoundStyleE2ESO_EENS_4gemm15EpilogueDefaultEEEEEvvEEEEvNT_6ParamsE --------------------------
	.section	.nv.shared._ZN7cutlass13device_kernelINS_4conv6kernel13ConvUniversalINS1_16ConvProblemShapeILNS1_8OperatorE2ELi2EEENS1_10collective14CollectiveConvINS1_46MainloopSm90TmaGmmaWarpSpecializedImplicitGemmILS5_2ELi9ELi2EN4cute5tupleIJNSA_1CILi2EEENSC_ILi1EEESE_EEENS1_36KernelImplicitTmaWarpSpecializedSm90ELi1EEENSB_IJNSC_ILi256EEENSB_IJNSC_ILi128EEEEEENSB_IJNSC_ILi32EEEEEEEEENS_10bfloat16_tESO_NSA_8TiledMMAINSA_8MMA_AtomIJNSA_4SM904GMMA28MMA_64x128x16_F32BF16BF16_SSILNSS_5MajorE1ELSU_1ELNSS_7ScaleInE1ELSV_1EEEEEENSA_6LayoutINSB_IJSE_SE_SE_EEENSB_IJNSC_ILi0EEES10_S10_EEEEENSB_IJNSA_10UnderscoreES13_S13_EEEEENS7_6detail26Sm90ImplicitGemmTileTraitsINSA_13SM90_TMA_LOADENSA_14ComposedLayoutINSA_7SwizzleILi3ELi4ELi3EEENSA_18smem_ptr_flag_bitsILi16EEENSY_INSB_IJNSB_IJNSC_ILi64EEENSC_ILi4EEEEEENSB_IJNSC_ILi8EEES1F_EEENSB_IJSE_NSC_ILi9EEEEEEEEENSB_IJNSB_IJSE_NSC_ILi2048EEEEEENSB_IJS1E_NSC_ILi512EEEEEENSB_IJS10_NSC_ILi8192EEEEEEEEEEEEEvEENS17_INSA_30SM90_TMA_LOAD_IM2COL_MULTICASTENS19_IS1B_S1D_NSY_INSB_IJNSB_IJS1E_SD_EEES1I_S1K_EEENSB_IJS1N_S1P_NSB_IJS10_NSC_ILi4096EEEEEEEEEEEEEvEEEENS_8epilogue10collective6detail29Sm90TmaWarpSpecializedAdapterINS27_15DefaultEpilogueISO_NSB_IJlNSB_IJSE_llEEES10_EEES2C_NS26_6thread17LinearCombinationISO_Li1EffLNS2D_9ScaleType4KindE0ELNS_15FloatRoundStyleE2ESO_EENS_4gemm15EpilogueDefaultEEEEEvvEEEEvNT_6ParamsE,"aw",@nobits
	.sectionflags	@""
	.align	16
	.zero		1024


//--------------------- .nv.shared.reserved.0     --------------------------
	.section	.nv.shared.reserved.0,"aw",@nobits
	.weak		__nv_reservedSMEM_offset_0_alias
	.size		__nv_reservedSMEM_offset_0_alias, 0, 0
	.other		__nv_reservedSMEM_offset_0_alias,@"STO_CUDA_RESERVED_SHARED STV_DEFAULT"
__nv_reservedSMEM_offset_0_alias:
	.zero		0


//--------------------- .nv.global                --------------------------
	.section	.nv.global,"aw",@nobits
.nv.global:
	.type		_ZN39_INTERNAL_649c3edf_4_k_cu_49ecd58b_29684cute1_E,@object
	.size		_ZN39_INTERNAL_649c3edf_4_k_cu_49ecd58b_29684cute1_E,(_ZN39_INTERNAL_649c3edf_4_k_cu_49ecd58b_29684cuda3std3__45__cpo6cbeginE - _ZN39_INTERNAL_649c3edf_4_k_cu_49ecd58b_29684cute1_E)
_ZN39_INTERNAL_649c3edf_4_k_cu_49ecd58b_29684cute1_E:
	.zero		1
	.type		_ZN39_INTERNAL_649c3edf_4_k_cu_49ecd58b_29684cuda3std3__45__cpo6cbeginE,@object
	.size		_ZN39_INTERNAL_649c3edf_4_k_cu_49ecd58b_29684cuda3std3__45__cpo6cbeginE,(_ZN39_INTERNAL_649c3edf_4_k_cu_49ecd58b_29684cuda3std3__48in_placeE - _ZN39_INTERNAL_649c3edf_4_k_cu_49ecd58b_29684cuda3std3__45__cpo6cbeginE)
_ZN39_INTERNAL_649c3edf_4_k_cu_49ecd58b_29684cuda3std3__45__cpo6cbeginE:
	.zero		1
	.type		_ZN39_INTERNAL_649c3edf_4_k_cu_49ecd58b_29684cuda3std3__48in_placeE,@object
	.size		_ZN39_INTERNAL_649c3edf_4_k_cu_49ecd58b_29684cuda3std3__48in_placeE,(_ZN39_INTERNAL_649c3edf_4_k_cu_49ecd58b_29684cuda3std6ranges3__45__cpo9iter_moveE - _ZN39_INTERNAL_649c3edf_4_k_cu_49ecd58b_29684cuda3std3__48in_placeE)
_ZN39_INTERNAL_649c3edf_4_k_cu_49ecd58b_29684cuda3std3__48in_placeE:
	.zero		1
	.type		_ZN39_INTERNAL_649c3edf_4_k_cu_49ecd58b_29684cuda3std6ranges3__45__cpo9iter_moveE,@object
	.size		_ZN39_INTERNAL_649c3edf_4_k_cu_49ecd58b_29684cuda3std6ranges3__45__cpo9iter_moveE,(_ZN39_INTERNAL_649c3edf_4_k_cu_49ecd58b_29684cuda3std3__45__cpo5beginE - _ZN39_INTERNAL_649c3edf_4_k_cu_49ecd58b_29684cuda3std6ranges3__45__cpo9iter_moveE)
_ZN39_INTERNAL_649c3edf_4_k_cu_49ecd58b_29684cuda3std6ranges3__45__cpo9iter_moveE:
	.zero		1
	.type		_ZN39_INTERNAL_649c3edf_4_k_cu_49ecd58b_29684cuda3std3__45__cpo5beginE,@object
	.size		_ZN39_INTERNAL_649c3edf_4_k_cu_49ecd58b_29684cuda3std3__45__cpo5beginE,(_ZN39_INTERNAL_649c3edf_4_k_cu_49ecd58b_29684cuda3std3__441_GLOBAL__N__649c3edf_4_k_cu_49ecd58b_29686ignoreE - _ZN39_INTERNAL_649c3edf_4_k_cu_49ecd58b_29684cuda3std3__45__cpo5beginE)
_ZN39_INTERNAL_649c3edf_4_k_cu_49ecd58b_29684cuda3std3__45__cpo5beginE:
	.zero		1
	.type		_ZN39_INTERNAL_649c3edf_4_k_cu_49ecd58b_29684cuda3std3__441_GLOBAL__N__649c3edf_4_k_cu_49ecd58b_29686ignoreE,@object
	.size		_ZN39_INTERNAL_649c3edf_4_k_cu_49ecd58b_29684cuda3std3__441_GLOBAL__N__649c3edf_4_k_cu_49ecd58b_29686ignoreE,(_ZN39_INTERNAL_649c3edf_4_k_cu_49ecd58b_29684cute7productE - _ZN39_INTERNAL_649c3edf_4_k_cu_49ecd58b_29684cuda3std3__441_GLOBAL__N__649c3edf_4_k_cu_49ecd58b_29686ignoreE)
_ZN39_INTERNAL_649c3edf_4_k_cu_49ecd58b_29684cuda3std3__441_GLOBAL__N__649c3edf_4_k_cu_49ecd58b_29686ignoreE:
	.zero		1
	.type		_ZN39_INTERNAL_649c3edf_4_k_cu_49ecd58b_29684cute7productE,@object
	.size		_ZN39_INTERNAL_649c3edf_4_k_cu_49ecd58b_29684cute7productE,(_ZN39_INTERNAL_649c3edf_4_k_cu_49ecd58b_29684cuda3std3__45__cpo3endE - _ZN39_INTERNAL_649c3edf_4_k_cu_49ecd58b_29684cute7productE)
_ZN39_INTERNAL_649c3edf_4_k_cu_49ecd58b_29684cute7productE:
	.zero		1
	.type		_ZN39_INTERNAL_649c3edf_4_k_cu_49ecd58b_29684cuda3std3__45__cpo3endE,@object
	.size		_ZN39_INTERNAL_649c3edf_4_k_cu_49ecd58b_29684cuda3std3__45__cpo3endE,(_ZN39_INTERNAL_649c3edf_4_k_cu_49ecd58b_29684cuda3std3__419piecewise_constructE - _ZN39_INTERNAL_649c3edf_4_k_cu_49ecd58b_29684cuda3std3__45__cpo3endE)
_ZN39_INTERNAL_649c3edf_4_k_cu_49ecd58b_29684cuda3std3__45__cpo3endE:
	.zero		1
	.type		_ZN39_INTERNAL_649c3edf_4_k_cu_49ecd58b_29684cuda3std3__419piecewise_constructE,@object
	.size		_ZN39_INTERNAL_649c3edf_4_k_cu_49ecd58b_29684cuda3std3__419piecewise_constructE,(_ZN39_INTERNAL_649c3edf_4_k_cu_49ecd58b_29684cuda3std3__45__cpo4cendE - _ZN39_INTERNAL_649c3edf_4_k_cu_49ecd58b_29684cuda3std3__419piecewise_constructE)
_ZN39_INTERNAL_649c3edf_4_k_cu_49ecd58b_29684cuda3std3__419piecewise_constructE:
	.zero		1
	.type		_ZN39_INTERNAL_649c3edf_4_k_cu_49ecd58b_29684cuda3std3__45__cpo4cendE,@object
	.size		_ZN39_INTERNAL_649c3edf_4_k_cu_49ecd58b_29684cuda3std3__45__cpo4cendE,(_ZN39_INTERNAL_649c3edf_4_k_cu_49ecd58b_29684cuda3std6ranges3__45__cpo4swapE - _ZN39_INTERNAL_649c3edf_4_k_cu_49ecd58b_29684cuda3std3__45__cpo4cendE)
_ZN39_INTERNAL_649c3edf_4_k_cu_49ecd58b_29684cuda3std3__45__cpo4cendE:
	.zero		1
	.type		_ZN39_INTERNAL_649c3edf_4_k_cu_49ecd58b_29684cuda3std6ranges3__45__cpo4swapE,@object
	.size		_ZN39_INTERNAL_649c3edf_4_k_cu_49ecd58b_29684cuda3std6ranges3__45__cpo4swapE,(.L_7 - _ZN39_INTERNAL_649c3edf_4_k_cu_49ecd58b_29684cuda3std6ranges3__45__cpo4swapE)
_ZN39_INTERNAL_649c3edf_4_k_cu_49ecd58b_29684cuda3std6ranges3__45__cpo4swapE:
	.zero		1
.L_7:


//--------------------- .nv.constant0._ZN7cutlass13device_kernelINS_4conv6kernel13ConvUniversalINS1_16ConvProblemShapeILNS1_8OperatorE2ELi2EEENS1_10collective14CollectiveConvINS1_46MainloopSm90TmaGmmaWarpSpecializedImplicitGemmILS5_2ELi9ELi2EN4cute5tupleIJNSA_1CILi2EEENSC_ILi1EEESE_EEENS1_36KernelImplicitTmaWarpSpecializedSm90ELi1EEENSB_IJNSC_ILi256EEENSB_IJNSC_ILi128EEEEEENSB_IJNSC_ILi32EEEEEEEEENS_10bfloat16_tESO_NSA_8TiledMMAINSA_8MMA_AtomIJNSA_4SM904GMMA28MMA_64x128x16_F32BF16BF16_SSILNSS_5MajorE1ELSU_1ELNSS_7ScaleInE1ELSV_1EEEEEENSA_6LayoutINSB_IJSE_SE_SE_EEENSB_IJNSC_ILi0EEES10_S10_EEEEENSB_IJNSA_10UnderscoreES13_S13_EEEEENS7_6detail26Sm90ImplicitGemmTileTraitsINSA_13SM90_TMA_LOADENSA_14ComposedLayoutINSA_7SwizzleILi3ELi4ELi3EEENSA_18smem_ptr_flag_bitsILi16EEENSY_INSB_IJNSB_IJNSC_ILi64EEENSC_ILi4EEEEEENSB_IJNSC_ILi8EEES1F_EEENSB_IJSE_NSC_ILi9EEEEEEEEENSB_IJNSB_IJSE_NSC_ILi2048EEEEEENSB_IJS1E_NSC_ILi512EEEEEENSB_IJS10_NSC_ILi8192EEEEEEEEEEEEEvEENS17_INSA_30SM90_TMA_LOAD_IM2COL_MULTICASTENS19_IS1B_S1D_NSY_INSB_IJNSB_IJS1E_SD_EEES1I_S1K_EEENSB_IJS1N_S1P_NSB_IJS10_NSC_ILi4096EEEEEEEEEEEEEvEEEENS_8epilogue10collective6detail29Sm90TmaWarpSpecializedAdapterINS27_15DefaultEpilogueISO_NSB_IJlNSB_IJSE_llEEES10_EEES2C_NS26_6thread17LinearCombinationISO_Li1EffLNS2D_9ScaleType4KindE0ELNS_15FloatRoundStyleE2ESO_EENS_4gemm15EpilogueDefaultEEEEEvvEEEEvNT_6ParamsE --------------------------
	.section	.nv.constant0._ZN7cutlass13device_kernelINS_4conv6kernel13ConvUniversalINS1_16ConvProblemShapeILNS1_8OperatorE2ELi2EEENS1_10collective14CollectiveConvINS1_46MainloopSm90TmaGmmaWarpSpecializedImplicitGemmILS5_2ELi9ELi2EN4cute5tupleIJNSA_1CILi2EEENSC_ILi1EEESE_EEENS1_36KernelImplicitTmaWarpSpecializedSm90ELi1EEENSB_IJNSC_ILi256EEENSB_IJNSC_ILi128EEEEEENSB_IJNSC_ILi32EEEEEEEEENS_10bfloat16_tESO_NSA_8TiledMMAINSA_8MMA_AtomIJNSA_4SM904GMMA28MMA_64x128x16_F32BF16BF16_SSILNSS_5MajorE1ELSU_1ELNSS_7ScaleInE1ELSV_1EEEEEENSA_6LayoutINSB_IJSE_SE_SE_EEENSB_IJNSC_ILi0EEES10_S10_EEEEENSB_IJNSA_10UnderscoreES13_S13_EEEEENS7_6detail26Sm90ImplicitGemmTileTraitsINSA_13SM90_TMA_LOADENSA_14ComposedLayoutINSA_7SwizzleILi3ELi4ELi3EEENSA_18smem_ptr_flag_bitsILi16EEENSY_INSB_IJNSB_IJNSC_ILi64EEENSC_ILi4EEEEEENSB_IJNSC_ILi8EEES1F_EEENSB_IJSE_NSC_ILi9EEEEEEEEENSB_IJNSB_IJSE_NSC_ILi2048EEEEEENSB_IJS1E_NSC_ILi512EEEEEENSB_IJS10_NSC_ILi8192EEEEEEEEEEEEEvEENS17_INSA_30SM90_TMA_LOAD_IM2COL_MULTICASTENS19_IS1B_S1D_NSY_INSB_IJNSB_IJS1E_SD_EEES1I_S1K_EEENSB_IJS1N_S1P_NSB_IJS10_NSC_ILi4096EEEEEEEEEEEEEvEEEENS_8epilogue10collective6detail29Sm90TmaWarpSpecializedAdapterINS27_15DefaultEpilogueISO_NSB_IJlNSB_IJSE_llEEES10_EEES2C_NS26_6thread17LinearCombinationISO_Li1EffLNS2D_9ScaleType4KindE0ELNS_15FloatRoundStyleE2ESO_EENS_4gemm15EpilogueDefaultEEEEEvvEEEEvNT_6ParamsE,"a",@progbits
	.sectionflags	@""
	.align	4
.nv.constant0._ZN7cutlass13device_kernelINS_4conv6kernel13ConvUniversalINS1_16ConvProblemShapeILNS1_8OperatorE2ELi2EEENS1_10collective14CollectiveConvINS1_46MainloopSm90TmaGmmaWarpSpecializedImplicitGemmILS5_2ELi9ELi2EN4cute5tupleIJNSA_1CILi2EEENSC_ILi1EEESE_EEENS1_36KernelImplicitTmaWarpSpecializedSm90ELi1EEENSB_IJNSC_ILi256EEENSB_IJNSC_ILi128EEEEEENSB_IJNSC_ILi32EEEEEEEEENS_10bfloat16_tESO_NSA_8TiledMMAINSA_8MMA_AtomIJNSA_4SM904GMMA28MMA_64x128x16_F32BF16BF16_SSILNSS_5MajorE1ELSU_1ELNSS_7ScaleInE1ELSV_1EEEEEENSA_6LayoutINSB_IJSE_SE_SE_EEENSB_IJNSC_ILi0EEES10_S10_EEEEENSB_IJNSA_10UnderscoreES13_S13_EEEEENS7_6detail26Sm90ImplicitGemmTileTraitsINSA_13SM90_TMA_LOADENSA_14ComposedLayoutINSA_7SwizzleILi3ELi4ELi3EEENSA_18smem_ptr_flag_bitsILi16EEENSY_INSB_IJNSB_IJNSC_ILi64EEENSC_ILi4EEEEEENSB_IJNSC_ILi8EEES1F_EEENSB_IJSE_NSC_ILi9EEEEEEEEENSB_IJNSB_IJSE_NSC_ILi2048EEEEEENSB_IJS1E_NSC_ILi512EEEEEENSB_IJS10_NSC_ILi8192EEEEEEEEEEEEEvEENS17_INSA_30SM90_TMA_LOAD_IM2COL_MULTICASTENS19_IS1B_S1D_NSY_INSB_IJNSB_IJS1E_SD_EEES1I_S1K_EEENSB_IJS1N_S1P_NSB_IJS10_NSC_ILi4096EEEEEEEEEEEEEvEEEENS_8epilogue10collective6detail29Sm90TmaWarpSpecializedAdapterINS27_15DefaultEpilogueISO_NSB_IJlNSB_IJSE_llEEES10_EEES2C_NS26_6thread17LinearCombinationISO_Li1EffLNS2D_9ScaleType4KindE0ELNS_15FloatRoundStyleE2ESO_EENS_4gemm15EpilogueDefaultEEEEEvvEEEEvNT_6ParamsE:
	.zero		1536


//--------------------- SYMBOLS --------------------------

	.type		.nv.reservedSmem.offset0,@object
	.size		.nv.reservedSmem.offset0,0x4
